// auto-generated by cutlass_sweep.gemm — config: {"arch": "sm_100", "cluster_m": 1, "cluster_n": 1, "dtype": "bf16", "stages": 0, "tile_k": 32, "tile_m": 128, "tile_n": 64}
#include "cutlass/cutlass.h"
#include "cutlass/gemm/collective/collective_builder.hpp"
#include "cutlass/gemm/device/gemm_universal_adapter.h"
#include "cutlass/gemm/kernel/gemm_universal.hpp"
#include "cutlass/epilogue/collective/collective_builder.hpp"

using ElemA = cutlass::bfloat16_t;
using ElemB = cutlass::bfloat16_t;
using ElemCD = cutlass::bfloat16_t;
using Acc  = float;
using TileShape    = cute::Shape<cute::_128, cute::_64, cute::_32>;
using ClusterShape = cute::Shape<cute::_1, cute::_1, cute::_1>;

using CollectiveEpilogue = typename cutlass::epilogue::collective::CollectiveBuilder<
    cutlass::arch::Sm100, cutlass::arch::OpClassTensorOp,
    TileShape, ClusterShape,
    cutlass::epilogue::collective::EpilogueTileAuto,
    Acc, Acc,
    ElemCD, cutlass::layout::RowMajor, 128 / cutlass::sizeof_bits<ElemCD>::value,
    ElemCD, cutlass::layout::RowMajor, 128 / cutlass::sizeof_bits<ElemCD>::value,
    cutlass::epilogue::collective::EpilogueScheduleAuto
  >::CollectiveOp;

using CollectiveMainloop = typename cutlass::gemm::collective::CollectiveBuilder<
    cutlass::arch::Sm100, cutlass::arch::OpClassTensorOp,
    ElemA, cutlass::layout::RowMajor, 128 / cutlass::sizeof_bits<ElemA>::value,
    ElemB, cutlass::layout::ColumnMajor, 128 / cutlass::sizeof_bits<ElemB>::value,
    Acc,
    TileShape, ClusterShape,
    cutlass::gemm::collective::StageCountAutoCarveout<static_cast<int>(sizeof(typename CollectiveEpilogue::SharedStorage))>,
    cutlass::gemm::collective::KernelScheduleAuto
  >::CollectiveOp;

using GemmKernel = cutlass::gemm::kernel::GemmUniversal<
    cute::Shape<int,int,int,int>,
    CollectiveMainloop,
    CollectiveEpilogue
>;
using Gemm = cutlass::gemm::device::GemmUniversalAdapter<GemmKernel>;

// Force the device kernel symbol into the cubin without needing a host main.
auto* _anchor = &cutlass::device_kernel<GemmKernel>;


// ===== COMPILED SASS (sm_100a) =====

	.target	sm_100a

	.elftype	@"ET_EXEC"


//--------------------- .note.nv.tkinfo           --------------------------
	.section	.note.nv.tkinfo,"",@"SHT_NOTE"
	.sectionflags	@"SHF_NOTE_NV_TKINFO"
	.tkinfo
        /*0018*/ 	.word	0x00000002
        /*0030*/ 	.string	""
        /*0030*/ 	.string	"ptxas"
        /*0030*/ 	.string	"Cuda compilation tools, release 13.0, V13.0.88"
        /*0030*/ 	.string	"Build cuda_13.0.r13.0/compiler.36424714_0"
        /*0030*/ 	.string	"-arch sm_100a -m 64 "



//--------------------- .note.nv.cuinfo           --------------------------
	.section	.note.nv.cuinfo,"",@"SHT_NOTE"
	.sectionflags	@"SHF_NOTE_NV_CUINFO"
        /*0018*/ 	.short	0x0002
        /*001a*/ 	.short	0x0064
        /*001c*/ 	.short	0x0082
	.zero		2


//--------------------- .nv.info                  --------------------------
	.section	.nv.info,"",@"SHT_CUDA_INFO"
	.align	4


	//----- nvinfo : EIATTR_REGCOUNT
	.align		4
        /*0000*/ 	.byte	0x04, 0x2f
        /*0002*/ 	.short	(.L_19 - .L_18)
	.align		4
.L_18:
        /*0004*/ 	.word	index@(_ZN7cutlass13device_kernelINS_4gemm6kernel13GemmUniversalIN4cute5tupleIJiiiiEEENS1_10collective13CollectiveMmaINS1_35MainloopSm100TmaUmmaWarpSpecializedILi16ELi2ELi4ENS5_IJNS4_1CILi1EEESB_SB_EEEEENS5_IJNSA_ILi128EEENSA_ILi64EEENSA_ILi32EEEEEENS_10bfloat16_tENS5_IJlSB_lEEESI_SJ_NS4_8TiledMMAINS4_8MMA_AtomIJNS4_20SM100_MMA_F16BF16_SSISI_SI_fLi128ELi64ELNS4_4UMMA5MajorE0ELSO_0ELNSN_7ScaleInE0ELSP_0EEEEEENS4_6LayoutISC_NS5_IJNSA_ILi0EEEST_ST_EEEEENS5_IJNS4_10UnderscoreESW_SW_EEEEENS4_13SM90_TMA_LOADENS4_14ComposedLayoutINS4_7SwizzleILi2ELi4ELi3EEENS4_18smem_ptr_flag_bitsILi16EEENSS_INS5_IJNSA_ILi8EEESG_EEENS5_IJSG_SB_EEEEEEEvNS4_8identityESZ_S19_vS1A_EENS_8epilogue10collective18CollectiveEpilogueINS1C_23Sm100TmaWarpSpecializedILi3ELi2ELi32ELb1ELb0EEEJSH_NS5_IJNSS_ISE_SB_EENSS_ISG_SB_EEEEESI_SJ_SI_SJ_NS1C_6fusion15FusionCallbacksIS1G_NS1K_17LinearCombinationISI_fSI_fLNS_15FloatRoundStyleE2EEESH_S1J_JEEENS4_5SM1004TMEM4LOAD26SM100_TMEM_LOAD_32dp32b32xESZ_S19_NS4_39AutoVectorizingCopyWithAssumedAlignmentILi128EEENS4_14SM90_TMA_STOREES19_S1V_S1V_EEEvvEEEEvNT_6ParamsE)
        /*0008*/ 	.word	0x0000006f


	//----- nvinfo : EIATTR_FRAME_SIZE
	.align		4
.L_19:
        /*000c*/ 	.byte	0x04, 0x11
        /*000e*/ 	.short	(.L_21 - .L_20)
	.align		4
.L_20:
        /*0010*/ 	.word	index@($__internal_2_$__cuda_sm10x_tcgen05_guardrail_trap_unallocated_columns_being_dealloced)
        /*0014*/ 	.word	0x00000000


	//----- nvinfo : EIATTR_FRAME_SIZE
	.align		4
.L_21:
        /*0018*/ 	.byte	0x04, 0x11
        /*001a*/ 	.short	(.L_23 - .L_22)
	.align		4
.L_22:
        /*001c*/ 	.word	index@($__internal_1_$__cuda_sm10x_tcgen05_guardrail_trap_phase_invalid_during_alloc)
        /*0020*/ 	.word	0x00000000


	//----- nvinfo : EIATTR_FRAME_SIZE
	.align		4
.L_23:
        /*0024*/ 	.byte	0x04, 0x11
        /*0026*/ 	.short	(.L_25 - .L_24)
	.align		4
.L_24:
        /*0028*/ 	.word	index@($__internal_0_$__cuda_sm10x_tcgen05_guardrail_trap_col_being_dealloced_not_returned_by_alloc)
        /*002c*/ 	.word	0x00000000


	//----- nvinfo : EIATTR_FRAME_SIZE
	.align		4
.L_25:
        /*0030*/ 	.byte	0x04, 0x11
        /*0032*/ 	.short	(.L_27 - .L_26)
	.align		4
.L_26:
        /*0034*/ 	.word	index@(_ZN7cutlass13device_kernelINS_4gemm6kernel13GemmUniversalIN4cute5tupleIJiiiiEEENS1_10collective13CollectiveMmaINS1_35MainloopSm100TmaUmmaWarpSpecializedILi16ELi2ELi4ENS5_IJNS4_1CILi1EEESB_SB_EEEEENS5_IJNSA_ILi128EEENSA_ILi64EEENSA_ILi32EEEEEENS_10bfloat16_tENS5_IJlSB_lEEESI_SJ_NS4_8TiledMMAINS4_8MMA_AtomIJNS4_20SM100_MMA_F16BF16_SSISI_SI_fLi128ELi64ELNS4_4UMMA5MajorE0ELSO_0ELNSN_7ScaleInE0ELSP_0EEEEEENS4_6LayoutISC_NS5_IJNSA_ILi0EEEST_ST_EEEEENS5_IJNS4_10UnderscoreESW_SW_EEEEENS4_13SM90_TMA_LOADENS4_14ComposedLayoutINS4_7SwizzleILi2ELi4ELi3EEENS4_18smem_ptr_flag_bitsILi16EEENSS_INS5_IJNSA_ILi8EEESG_EEENS5_IJSG_SB_EEEEEEEvNS4_8identityESZ_S19_vS1A_EENS_8epilogue10collective18CollectiveEpilogueINS1C_23Sm100TmaWarpSpecializedILi3ELi2ELi32ELb1ELb0EEEJSH_NS5_IJNSS_ISE_SB_EENSS_ISG_SB_EEEEESI_SJ_SI_SJ_NS1C_6fusion15FusionCallbacksIS1G_NS1K_17LinearCombinationISI_fSI_fLNS_15FloatRoundStyleE2EEESH_S1J_JEEENS4_5SM1004TMEM4LOAD26SM100_TMEM_LOAD_32dp32b32xESZ_S19_NS4_39AutoVectorizingCopyWithAssumedAlignmentILi128EEENS4_14SM90_TMA_STOREES19_S1V_S1V_EEEvvEEEEvNT_6ParamsE)
        /*0038*/ 	.word	0x00000000


	//----- nvinfo : EIATTR_MIN_STACK_SIZE
	.align		4
.L_27:
        /*003c*/ 	.byte	0x04, 0x12
        /*003e*/ 	.short	(.L_29 - .L_28)
	.align		4
.L_28:
        /*0040*/ 	.word	index@(_ZN7cutlass13device_kernelINS_4gemm6kernel13GemmUniversalIN4cute5tupleIJiiiiEEENS1_10collective13CollectiveMmaINS1_35MainloopSm100TmaUmmaWarpSpecializedILi16ELi2ELi4ENS5_IJNS4_1CILi1EEESB_SB_EEEEENS5_IJNSA_ILi128EEENSA_ILi64EEENSA_ILi32EEEEEENS_10bfloat16_tENS5_IJlSB_lEEESI_SJ_NS4_8TiledMMAINS4_8MMA_AtomIJNS4_20SM100_MMA_F16BF16_SSISI_SI_fLi128ELi64ELNS4_4UMMA5MajorE0ELSO_0ELNSN_7ScaleInE0ELSP_0EEEEEENS4_6LayoutISC_NS5_IJNSA_ILi0EEEST_ST_EEEEENS5_IJNS4_10UnderscoreESW_SW_EEEEENS4_13SM90_TMA_LOADENS4_14ComposedLayoutINS4_7SwizzleILi2ELi4ELi3EEENS4_18smem_ptr_flag_bitsILi16EEENSS_INS5_IJNSA_ILi8EEESG_EEENS5_IJSG_SB_EEEEEEEvNS4_8identityESZ_S19_vS1A_EENS_8epilogue10collective18CollectiveEpilogueINS1C_23Sm100TmaWarpSpecializedILi3ELi2ELi32ELb1ELb0EEEJSH_NS5_IJNSS_ISE_SB_EENSS_ISG_SB_EEEEESI_SJ_SI_SJ_NS1C_6fusion15FusionCallbacksIS1G_NS1K_17LinearCombinationISI_fSI_fLNS_15FloatRoundStyleE2EEESH_S1J_JEEENS4_5SM1004TMEM4LOAD26SM100_TMEM_LOAD_32dp32b32xESZ_S19_NS4_39AutoVectorizingCopyWithAssumedAlignmentILi128EEENS4_14SM90_TMA_STOREES19_S1V_S1V_EEEvvEEEEvNT_6ParamsE)
        /*0044*/ 	.word	0x00000000
.L_29:


//--------------------- .nv.compat                --------------------------
	.section	.nv.compat,"",@"SHT_CUDA_COMPAT_INFO"
	.align	4
        /*0000*/ 	.byte	0x02, 0x09, 0x01, 0x00, 0x02, 0x02, 0x02, 0x00, 0x02, 0x05, 0x05, 0x00, 0x03, 0x07, 0x01, 0x01
        /*0010*/ 	.byte	0x02, 0x03, 0x01, 0x00, 0x02, 0x06, 0x01, 0x00, 0x04, 0x0b, 0x08, 0x00, 0x09, 0x00, 0x00, 0x00
        /*0020*/ 	.byte	0x00, 0x00, 0x00, 0x00


//--------------------- .nv.info._ZN7cutlass13device_kernelINS_4gemm6kernel13GemmUniversalIN4cute5tupleIJiiiiEEENS1_10collective13CollectiveMmaINS1_35MainloopSm100TmaUmmaWarpSpecializedILi16ELi2ELi4ENS5_IJNS4_1CILi1EEESB_SB_EEEEENS5_IJNSA_ILi128EEENSA_ILi64EEENSA_ILi32EEEEEENS_10bfloat16_tENS5_IJlSB_lEEESI_SJ_NS4_8TiledMMAINS4_8MMA_AtomIJNS4_20SM100_MMA_F16BF16_SSISI_SI_fLi128ELi64ELNS4_4UMMA5MajorE0ELSO_0ELNSN_7ScaleInE0ELSP_0EEEEEENS4_6LayoutISC_NS5_IJNSA_ILi0EEEST_ST_EEEEENS5_IJNS4_10UnderscoreESW_SW_EEEEENS4_13SM90_TMA_LOADENS4_14ComposedLayoutINS4_7SwizzleILi2ELi4ELi3EEENS4_18smem_ptr_flag_bitsILi16EEENSS_INS5_IJNSA_ILi8EEESG_EEENS5_IJSG_SB_EEEEEEEvNS4_8identityESZ_S19_vS1A_EENS_8epilogue10collective18CollectiveEpilogueINS1C_23Sm100TmaWarpSpecializedILi3ELi2ELi32ELb1ELb0EEEJSH_NS5_IJNSS_ISE_SB_EENSS_ISG_SB_EEEEESI_SJ_SI_SJ_NS1C_6fusion15FusionCallbacksIS1G_NS1K_17LinearCombinationISI_fSI_fLNS_15FloatRoundStyleE2EEESH_S1J_JEEENS4_5SM1004TMEM4LOAD26SM100_TMEM_LOAD_32dp32b32xESZ_S19_NS4_39AutoVectorizingCopyWithAssumedAlignmentILi128EEENS4_14SM90_TMA_STOREES19_S1V_S1V_EEEvvEEEEvNT_6ParamsE --------------------------
	.section	.nv.info._ZN7cutlass13device_kernelINS_4gemm6kernel13GemmUniversalIN4cute5tupleIJiiiiEEENS1_10collective13CollectiveMmaINS1_35MainloopSm100TmaUmmaWarpSpecializedILi16ELi2ELi4ENS5_IJNS4_1CILi1EEESB_SB_EEEEENS5_IJNSA_ILi128EEENSA_ILi64EEENSA_ILi32EEEEEENS_10bfloat16_tENS5_IJlSB_lEEESI_SJ_NS4_8TiledMMAINS4_8MMA_AtomIJNS4_20SM100_MMA_F16BF16_SSISI_SI_fLi128ELi64ELNS4_4UMMA5MajorE0ELSO_0ELNSN_7ScaleInE0ELSP_0EEEEEENS4_6LayoutISC_NS5_IJNSA_ILi0EEEST_ST_EEEEENS5_IJNS4_10UnderscoreESW_SW_EEEEENS4_13SM90_TMA_LOADENS4_14ComposedLayoutINS4_7SwizzleILi2ELi4ELi3EEENS4_18smem_ptr_flag_bitsILi16EEENSS_INS5_IJNSA_ILi8EEESG_EEENS5_IJSG_SB_EEEEEEEvNS4_8identityESZ_S19_vS1A_EENS_8epilogue10collective18CollectiveEpilogueINS1C_23Sm100TmaWarpSpecializedILi3ELi2ELi32ELb1ELb0EEEJSH_NS5_IJNSS_ISE_SB_EENSS_ISG_SB_EEEEESI_SJ_SI_SJ_NS1C_6fusion15FusionCallbacksIS1G_NS1K_17LinearCombinationISI_fSI_fLNS_15FloatRoundStyleE2EEESH_S1J_JEEENS4_5SM1004TMEM4LOAD26SM100_TMEM_LOAD_32dp32b32xESZ_S19_NS4_39AutoVectorizingCopyWithAssumedAlignmentILi128EEENS4_14SM90_TMA_STOREES19_S1V_S1V_EEEvvEEEEvNT_6ParamsE,"",@"SHT_CUDA_INFO"
	.sectionflags	@""
	.align	4


	//----- nvinfo : EIATTR_CUDA_API_VERSION
	.align		4
        /*0000*/ 	.byte	0x04, 0x37
        /*0002*/ 	.short	(.L_31 - .L_30)
.L_30:
        /*0004*/ 	.word	0x00000082


	//----- nvinfo : EIATTR_KPARAM_INFO
	.align		4
.L_31:
        /*0008*/ 	.byte	0x04, 0x17
        /*000a*/ 	.short	(.L_33 - .L_32)
.L_32:
        /*000c*/ 	.word	0x00000000
        /*0010*/ 	.short	0x0000
        /*0012*/ 	.short	0x0000
        /*0014*/ 	.byte	0x00, 0xf0, 0x01, 0x20


	//----- nvinfo : EIATTR_AT_ENTRY_FRAGMENTS
	.align		4
.L_33:
        /*0018*/ 	.byte	0x04, 0x4f
        /*001a*/ 	.short	(.L_35 - .L_34)


	//   ....[0]....
.L_34:
        /*001c*/ 	.word	0x00000006


	//----- nvinfo : EIATTR_RESERVED_SMEM_USED
	.align		4
.L_35:
        /*0020*/ 	.byte	0x01, 0x41
	.zero		2


	//----- nvinfo : EIATTR_SPARSE_MMA_MASK
	.align		4
        /*0024*/ 	.byte	0x03, 0x50
        /*0026*/ 	.short	0x0000


	//----- nvinfo : EIATTR_TCGEN05_1CTA_USED
	.align		4
        /*0028*/ 	.byte	0x01, 0x51
	.zero		2


	//----- nvinfo : EIATTR_MAXREG_COUNT
	.align		4
        /*002c*/ 	.byte	0x03, 0x1b
        /*002e*/ 	.short	0x00ff


	//----- nvinfo : EIATTR_NUM_BARRIERS
	.align		4
        /*0030*/ 	.byte	0x02, 0x4c
        /*0032*/ 	.byte	0x07
	.zero		1


	//----- nvinfo : EIATTR_EXTERNS
	.align		4
        /*0034*/ 	.byte	0x04, 0x0f
        /*0036*/ 	.short	(.L_37 - .L_36)


	//   ....[0]....
	.align		4
.L_36:
        /*0038*/ 	.word	index@(__assertfail)


	//----- nvinfo : EIATTR_MERCURY_ISA_VERSION
	.align		4
.L_37:
        /*003c*/ 	.byte	0x03, 0x5f
        /*003e*/ 	.short	0x0101


	//----- nvinfo : EIATTR_INT_WARP_WIDE_INSTR_OFFSETS
	.align		4
        /*0040*/ 	.byte	0x04, 0x31
        /*0042*/ 	.short	(.L_39 - .L_38)


	//   ....[0]....
.L_38:
        /*0044*/ 	.word	0x00001f70


	//   ....[1]....
        /*0048*/ 	.word	0x00003f90


	//   ....[2]....
        /*004c*/ 	.word	0x00003fc0


	//   ....[3]....
        /*0050*/ 	.word	0x00004010


	//   ....[4]....
        /*0054*/ 	.word	0x00004900


	//   ....[5]....
        /*0058*/ 	.word	0x00004920


	//   ....[6]....
        /*005c*/ 	.word	0x00004bf0


	//   ....[7]....
        /*0060*/ 	.word	0x00004d20


	//----- nvinfo : EIATTR_COOP_GROUP_MASK_REGIDS
	.align		4
.L_39:
        /*0064*/ 	.byte	0x04, 0x29
        /*0066*/ 	.short	(.L_41 - .L_40)


	//   ....[0]....
.L_40:
        /*0068*/ 	.word	0xffffffff


	//   ....[1]....
        /*006c*/ 	.word	0xffffffff


	//   ....[2]....
        /*0070*/ 	.word	0xffffffff


	//   ....[3]....
        /*0074*/ 	.word	0xffffffff


	//   ....[4]....
        /*0078*/ 	.word	0xffffffff


	//   ....[5]....
        /*007c*/ 	.word	0xffffffff


	//   ....[6]....
        /*0080*/ 	.word	0xffffffff


	//   ....[7]....
        /*0084*/ 	.word	0xffffffff


	//   ....[8]....
        /*0088*/ 	.word	0xffffffff


	//   ....[9]....
        /*008c*/ 	.word	0xffffffff


	//   ....[10]....
        /*0090*/ 	.word	0xffffffff


	//   ....[11]....
        /*0094*/ 	.word	0xffffffff


	//   ....[12]....
        /*0098*/ 	.word	0xffffffff


	//----- nvinfo : EIATTR_COOP_GROUP_INSTR_OFFSETS
	.align		4
.L_41:
        /*009c*/ 	.byte	0x04, 0x28
        /*009e*/ 	.short	(.L_43 - .L_42)


	//   ....[0]....
.L_42:
        /*00a0*/ 	.word	0x00000090


	//   ....[1]....
        /*00a4*/ 	.word	0x000004d0


	//   ....[2]....
        /*00a8*/ 	.word	0x000007f0


	//   ....[3]....
        /*00ac*/ 	.word	0x00000970


	//   ....[4]....
        /*00b0*/ 	.word	0x00000a70


	//   ....[5]....
        /*00b4*/ 	.word	0x00000be0


	//   ....[6]....
        /*00b8*/ 	.word	0x00000d80


	//   ....[7]....
        /*00bc*/ 	.word	0x00001e50


	//   ....[8]....
        /*00c0*/ 	.word	0x000032f0


	//   ....[9]....
        /*00c4*/ 	.word	0x00003500


	//   ....[10]....
        /*00c8*/ 	.word	0x00003530


	//   ....[11]....
        /*00cc*/ 	.word	0x00003e80


	//   ....[12]....
        /*00d0*/ 	.word	0x000040b0


	//----- nvinfo : EIATTR_VRC_CTA_INIT_COUNT
	.align		4
.L_43:
        /*00d4*/ 	.byte	0x02, 0x4a
        /*00d6*/ 	.byte	0x80
	.zero		1


	//----- nvinfo : EIATTR_SYSCALL_OFFSETS
	.align		4
        /*00d8*/ 	.byte	0x04, 0x46
        /*00da*/ 	.short	(.L_45 - .L_44)


	//   ....[0]....
.L_44:
        /*00dc*/ 	.word	0x000058d0


	//   ....[1]....
        /*00e0*/ 	.word	0x000059c0


	//   ....[2]....
        /*00e4*/ 	.word	0x00006200


	//   ....[3]....
        /*00e8*/ 	.word	0x00006eb0


	//----- nvinfo : EIATTR_MBARRIER_INSTR_OFFSETS
	.align		4
.L_45:
        /*00ec*/ 	.byte	0x04, 0x39
        /*00ee*/ 	.short	(.L_47 - .L_46)


	//   ....[0]....
.L_46:
        /*00f0*/ 	.word	0x000005d0
        /*00f4*/ 	.word	0x000000ff
        /*00f8*/ 	.word	0x00000000
        /*00fc*/ 	.short	0x0100
        /*00fe*/ 	.byte	0x05
	.zero		1


	//   ....[1]....
        /*0100*/ 	.word	0x000005e0
        /*0104*/ 	.word	0x000000ff
        /*0108*/ 	.word	0x00000080
        /*010c*/ 	.short	0x0100
        /*010e*/ 	.byte	0x05
	.zero		1


	//   ....[2]....
        /*0110*/ 	.word	0x000005f0
        /*0114*/ 	.word	0x000000ff
        /*0118*/ 	.word	0x00000008
        /*011c*/ 	.short	0x0100
        /*011e*/ 	.byte	0x05
	.zero		1


	//   ....[3]....
        /*0120*/ 	.word	0x00000600
        /*0124*/ 	.word	0x000000ff
        /*0128*/ 	.word	0x00000088
        /*012c*/ 	.short	0x0100
        /*012e*/ 	.byte	0x05
	.zero		1


	//   ....[4]....
        /*0130*/ 	.word	0x00000610
        /*0134*/ 	.word	0x000000ff
        /*0138*/ 	.word	0x00000010
        /*013c*/ 	.short	0x0100
        /*013e*/ 	.byte	0x05
	.zero		1


	//   ....[5]....
        /*0140*/ 	.word	0x00000620
        /*0144*/ 	.word	0x000000ff
        /*0148*/ 	.word	0x00000090
        /*014c*/ 	.short	0x0100
        /*014e*/ 	.byte	0x05
	.zero		1


	//   ....[6]....
        /*0150*/ 	.word	0x00000630
        /*0154*/ 	.word	0x000000ff
        /*0158*/ 	.word	0x00000018
        /*015c*/ 	.short	0x0100
        /*015e*/ 	.byte	0x05
	.zero		1


	//   ....[7]....
        /*0160*/ 	.word	0x00000640
        /*0164*/ 	.word	0x000000ff
        /*0168*/ 	.word	0x00000098
        /*016c*/ 	.short	0x0100
        /*016e*/ 	.byte	0x05
	.zero		1


	//   ....[8]....
        /*0170*/ 	.word	0x00000650
        /*0174*/ 	.word	0x000000ff
        /*0178*/ 	.word	0x00000020
        /*017c*/ 	.short	0x0100
        /*017e*/ 	.byte	0x05
	.zero		1


	//   ....[9]....
        /*0180*/ 	.word	0x00000660
        /*0184*/ 	.word	0x000000ff
        /*0188*/ 	.word	0x000000a0
        /*018c*/ 	.short	0x0100
        /*018e*/ 	.byte	0x05
	.zero		1


	//   ....[10]....
        /*0190*/ 	.word	0x00000670
        /*0194*/ 	.word	0x000000ff
        /*0198*/ 	.word	0x00000028
        /*019c*/ 	.short	0x0100
        /*019e*/ 	.byte	0x05
	.zero		1


	//   ....[11]....
        /*01a0*/ 	.word	0x00000680
        /*01a4*/ 	.word	0x000000ff
        /*01a8*/ 	.word	0x000000a8
        /*01ac*/ 	.short	0x0100
        /*01ae*/ 	.byte	0x05
	.zero		1


	//   ....[12]....
        /*01b0*/ 	.word	0x00000690
        /*01b4*/ 	.word	0x000000ff
        /*01b8*/ 	.word	0x00000030
        /*01bc*/ 	.short	0x0100
        /*01be*/ 	.byte	0x05
	.zero		1


	//   ....[13]....
        /*01c0*/ 	.word	0x000006a0
        /*01c4*/ 	.word	0x000000ff
        /*01c8*/ 	.word	0x000000b0
        /*01cc*/ 	.short	0x0100
        /*01ce*/ 	.byte	0x05
	.zero		1


	//   ....[14]....
        /*01d0*/ 	.word	0x000006b0
        /*01d4*/ 	.word	0x000000ff
        /*01d8*/ 	.word	0x00000038
        /*01dc*/ 	.short	0x0100
        /*01de*/ 	.byte	0x05
	.zero		1


	//   ....[15]....
        /*01e0*/ 	.word	0x000006c0
        /*01e4*/ 	.word	0x000000ff
        /*01e8*/ 	.word	0x000000b8
        /*01ec*/ 	.short	0x0100
        /*01ee*/ 	.byte	0x05
	.zero		1


	//   ....[16]....
        /*01f0*/ 	.word	0x000006d0
        /*01f4*/ 	.word	0x000000ff
        /*01f8*/ 	.word	0x00000040
        /*01fc*/ 	.short	0x0100
        /*01fe*/ 	.byte	0x05
	.zero		1


	//   ....[17]....
        /*0200*/ 	.word	0x000006e0
        /*0204*/ 	.word	0x000000ff
        /*0208*/ 	.word	0x000000c0
        /*020c*/ 	.short	0x0100
        /*020e*/ 	.byte	0x05
	.zero		1


	//   ....[18]....
        /*0210*/ 	.word	0x000006f0
        /*0214*/ 	.word	0x000000ff
        /*0218*/ 	.word	0x00000048
        /*021c*/ 	.short	0x0100
        /*021e*/ 	.byte	0x05
	.zero		1


	//   ....[19]....
        /*0220*/ 	.word	0x00000700
        /*0224*/ 	.word	0x000000ff
        /*0228*/ 	.word	0x000000c8
        /*022c*/ 	.short	0x0100
        /*022e*/ 	.byte	0x05
	.zero		1


	//   ....[20]....
        /*0230*/ 	.word	0x00000710
        /*0234*/ 	.word	0x000000ff
        /*0238*/ 	.word	0x00000050
        /*023c*/ 	.short	0x0100
        /*023e*/ 	.byte	0x05
	.zero		1


	//   ....[21]....
        /*0240*/ 	.word	0x00000720
        /*0244*/ 	.word	0x000000ff
        /*0248*/ 	.word	0x000000d0
        /*024c*/ 	.short	0x0100
        /*024e*/ 	.byte	0x05
	.zero		1


	//   ....[22]....
        /*0250*/ 	.word	0x00000730
        /*0254*/ 	.word	0x000000ff
        /*0258*/ 	.word	0x00000058
        /*025c*/ 	.short	0x0100
        /*025e*/ 	.byte	0x05
	.zero		1


	//   ....[23]....
        /*0260*/ 	.word	0x00000740
        /*0264*/ 	.word	0x000000ff
        /*0268*/ 	.word	0x000000d8
        /*026c*/ 	.short	0x0100
        /*026e*/ 	.byte	0x05
	.zero		1


	//   ....[24]....
        /*0270*/ 	.word	0x00000750
        /*0274*/ 	.word	0x000000ff
        /*0278*/ 	.word	0x00000060
        /*027c*/ 	.short	0x0100
        /*027e*/ 	.byte	0x05
	.zero		1


	//   ....[25]....
        /*0280*/ 	.word	0x00000760
        /*0284*/ 	.word	0x000000ff
        /*0288*/ 	.word	0x000000e0
        /*028c*/ 	.short	0x0100
        /*028e*/ 	.byte	0x05
	.zero		1


	//   ....[26]....
        /*0290*/ 	.word	0x00000770
        /*0294*/ 	.word	0x000000ff
        /*0298*/ 	.word	0x00000068
        /*029c*/ 	.short	0x0100
        /*029e*/ 	.byte	0x05
	.zero		1


	//   ....[27]....
        /*02a0*/ 	.word	0x00000780
        /*02a4*/ 	.word	0x000000ff
        /*02a8*/ 	.word	0x000000e8
        /*02ac*/ 	.short	0x0100
        /*02ae*/ 	.byte	0x05
	.zero		1


	//   ....[28]....
        /*02b0*/ 	.word	0x00000790
        /*02b4*/ 	.word	0x000000ff
        /*02b8*/ 	.word	0x00000070
        /*02bc*/ 	.short	0x0100
        /*02be*/ 	.byte	0x05
	.zero		1


	//   ....[29]....
        /*02c0*/ 	.word	0x000007a0
        /*02c4*/ 	.word	0x000000ff
        /*02c8*/ 	.word	0x000000f0
        /*02cc*/ 	.short	0x0100
        /*02ce*/ 	.byte	0x05
	.zero		1


	//   ....[30]....
        /*02d0*/ 	.word	0x000007b0
        /*02d4*/ 	.word	0x000000ff
        /*02d8*/ 	.word	0x00000078
        /*02dc*/ 	.short	0x0100
        /*02de*/ 	.byte	0x05
	.zero		1


	//   ....[31]....
        /*02e0*/ 	.word	0x000007c0
        /*02e4*/ 	.word	0x000000ff
        /*02e8*/ 	.word	0x000000f8
        /*02ec*/ 	.short	0x0100
        /*02ee*/ 	.byte	0x05
	.zero		1


	//   ....[32]....
        /*02f0*/ 	.word	0x00000900
        /*02f4*/ 	.word	0x000000ff
        /*02f8*/ 	.word	0x00000100
        /*02fc*/ 	.short	0x0100
        /*02fe*/ 	.byte	0x07
	.zero		1


	//   ....[33]....
        /*0300*/ 	.word	0x00000910
        /*0304*/ 	.word	0x000000ff
        /*0308*/ 	.word	0x00000118
        /*030c*/ 	.short	0x0100
        /*030e*/ 	.byte	0x07
	.zero		1


	//   ....[34]....
        /*0310*/ 	.word	0x00000920
        /*0314*/ 	.word	0x000000ff
        /*0318*/ 	.word	0x00000108
        /*031c*/ 	.short	0x0100
        /*031e*/ 	.byte	0x07
	.zero		1


	//   ....[35]....
        /*0320*/ 	.word	0x00000930
        /*0324*/ 	.word	0x000000ff
        /*0328*/ 	.word	0x00000120
        /*032c*/ 	.short	0x0100
        /*032e*/ 	.byte	0x07
	.zero		1


	//   ....[36]....
        /*0330*/ 	.word	0x00000940
        /*0334*/ 	.word	0x000000ff
        /*0338*/ 	.word	0x00000110
        /*033c*/ 	.short	0x0100
        /*033e*/ 	.byte	0x07
	.zero		1


	//   ....[37]....
        /*0340*/ 	.word	0x00000950
        /*0344*/ 	.word	0x000000ff
        /*0348*/ 	.word	0x00000128
        /*034c*/ 	.short	0x0100
        /*034e*/ 	.byte	0x07
	.zero		1


	//   ....[38]....
        /*0350*/ 	.word	0x00000a40
        /*0354*/ 	.word	0x000000ff
        /*0358*/ 	.word	0x00000130
        /*035c*/ 	.short	0x0100
        /*035e*/ 	.byte	0x05
	.zero		1


	//   ....[39]....
        /*0360*/ 	.word	0x00000a50
        /*0364*/ 	.word	0x000000ff
        /*0368*/ 	.word	0x00000138
        /*036c*/ 	.short	0x0100
        /*036e*/ 	.byte	0x05
	.zero		1


	//   ....[40]....
        /*0370*/ 	.word	0x00000b90
        /*0374*/ 	.word	0x000000ff
        /*0378*/ 	.word	0x00000140
        /*037c*/ 	.short	0x0100
        /*037e*/ 	.byte	0x05
	.zero		1


	//   ....[41]....
        /*0380*/ 	.word	0x00000ba0
        /*0384*/ 	.word	0x000000ff
        /*0388*/ 	.word	0x00000150
        /*038c*/ 	.short	0x0100
        /*038e*/ 	.byte	0x05
	.zero		1


	//   ....[42]....
        /*0390*/ 	.word	0x00000bb0
        /*0394*/ 	.word	0x000000ff
        /*0398*/ 	.word	0x00000148
        /*039c*/ 	.short	0x0100
        /*039e*/ 	.byte	0x05
	.zero		1


	//   ....[43]....
        /*03a0*/ 	.word	0x00000bc0
        /*03a4*/ 	.word	0x000000ff
        /*03a8*/ 	.word	0x00000158
        /*03ac*/ 	.short	0x0100
        /*03ae*/ 	.byte	0x05
	.zero		1


	//   ....[44]....
        /*03b0*/ 	.word	0x00000cf0
        /*03b4*/ 	.word	0x000000ff
        /*03b8*/ 	.word	0x00000160
        /*03bc*/ 	.short	0x0100
        /*03be*/ 	.byte	0x07
	.zero		1


	//   ....[45]....
        /*03c0*/ 	.word	0x00000d00
        /*03c4*/ 	.word	0x000000ff
        /*03c8*/ 	.word	0x00000180
        /*03cc*/ 	.short	0x0100
        /*03ce*/ 	.byte	0x07
	.zero		1


	//   ....[46]....
        /*03d0*/ 	.word	0x00000d10
        /*03d4*/ 	.word	0x000000ff
        /*03d8*/ 	.word	0x00000168
        /*03dc*/ 	.short	0x0100
        /*03de*/ 	.byte	0x07
	.zero		1


	//   ....[47]....
        /*03e0*/ 	.word	0x00000d20
        /*03e4*/ 	.word	0x000000ff
        /*03e8*/ 	.word	0x00000188
        /*03ec*/ 	.short	0x0100
        /*03ee*/ 	.byte	0x07
	.zero		1


	//   ....[48]....
        /*03f0*/ 	.word	0x00000d30
        /*03f4*/ 	.word	0x000000ff
        /*03f8*/ 	.word	0x00000170
        /*03fc*/ 	.short	0x0100
        /*03fe*/ 	.byte	0x07
	.zero		1


	//   ....[49]....
        /*0400*/ 	.word	0x00000d40
        /*0404*/ 	.word	0x000000ff
        /*0408*/ 	.word	0x00000190
        /*040c*/ 	.short	0x0100
        /*040e*/ 	.byte	0x07
	.zero		1


	//   ....[50]....
        /*0410*/ 	.word	0x00000d50
        /*0414*/ 	.word	0x000000ff
        /*0418*/ 	.word	0x00000178
        /*041c*/ 	.short	0x0100
        /*041e*/ 	.byte	0x07
	.zero		1


	//   ....[51]....
        /*0420*/ 	.word	0x00000d60
        /*0424*/ 	.word	0x000000ff
        /*0428*/ 	.word	0x00000198
        /*042c*/ 	.short	0x0100
        /*042e*/ 	.byte	0x07
	.zero		1


	//   ....[52]....
        /*0430*/ 	.word	0x00000e50
        /*0434*/ 	.word	0x000000ff
        /*0438*/ 	.word	0x000001a0
        /*043c*/ 	.short	0x0100
        /*043e*/ 	.byte	0x05
	.zero		1


	//   ....[53]....
        /*0440*/ 	.word	0x00000e60
        /*0444*/ 	.word	0x000000ff
        /*0448*/ 	.word	0x000001b0
        /*044c*/ 	.short	0x0100
        /*044e*/ 	.byte	0x05
	.zero		1


	//   ....[54]....
        /*0450*/ 	.word	0x00000e70
        /*0454*/ 	.word	0x000000ff
        /*0458*/ 	.word	0x000001a8
        /*045c*/ 	.short	0x0100
        /*045e*/ 	.byte	0x05
	.zero		1


	//   ....[55]....
        /*0460*/ 	.word	0x00000e80
        /*0464*/ 	.word	0x000000ff
        /*0468*/ 	.word	0x000001b8
        /*046c*/ 	.short	0x0100
        /*046e*/ 	.byte	0x05
	.zero		1


	//   ....[56]....
        /*0470*/ 	.word	0x00001750
        /*0474*/ 	.word	0x00000002
        /*0478*/ 	.word	0x000001b0
        /*047c*/ 	.short	0x010a
        /*047e*/ 	.byte	0xff
	.zero		1


	//   ....[57]....
        /*0480*/ 	.word	0x00001780
        /*0484*/ 	.word	0x00000002
        /*0488*/ 	.word	0x000001a0
        /*048c*/ 	.short	0x0101
        /*048e*/ 	.byte	0xff
	.zero		1


	//   ....[58]....
        /*0490*/ 	.word	0x00001850
        /*0494*/ 	.word	0x000000ff
        /*0498*/ 	.word	0x00000080
        /*049c*/ 	.short	0x010a
        /*049e*/ 	.byte	0x08
	.zero		1


	//   ....[59]....
        /*04a0*/ 	.word	0x000018f0
        /*04a4*/ 	.word	0x000000ff
        /*04a8*/ 	.word	0x00000080
        /*04ac*/ 	.short	0x010a
        /*04ae*/ 	.byte	0x21
	.zero		1


	//   ....[60]....
        /*04b0*/ 	.word	0x00001a40
        /*04b4*/ 	.word	0x000000ff
        /*04b8*/ 	.word	0x00000080
        /*04bc*/ 	.short	0x010a
        /*04be*/ 	.byte	0x08
	.zero		1


	//   ....[61]....
        /*04c0*/ 	.word	0x00001b50
        /*04c4*/ 	.word	0x000000ff
        /*04c8*/ 	.word	0x00000138
        /*04cc*/ 	.short	0x0101
        /*04ce*/ 	.byte	0x04
	.zero		1


	//   ....[62]....
        /*04d0*/ 	.word	0x00001b70
        /*04d4*/ 	.word	0x000000ff
        /*04d8*/ 	.word	0x00000080
        /*04dc*/ 	.short	0x010a
        /*04de*/ 	.byte	0x08
	.zero		1


	//   ....[63]....
        /*04e0*/ 	.word	0x00001bf0
        /*04e4*/ 	.word	0x000000ff
        /*04e8*/ 	.word	0x00000080
        /*04ec*/ 	.short	0x010a
        /*04ee*/ 	.byte	0x11
	.zero		1


	//   ....[64]....
        /*04f0*/ 	.word	0x00001d40
        /*04f4*/ 	.word	0x000000ff
        /*04f8*/ 	.word	0x00000080
        /*04fc*/ 	.short	0x010a
        /*04fe*/ 	.byte	0x08
	.zero		1


	//   ....[65]....
        /*0500*/ 	.word	0x00001e80
        /*0504*/ 	.word	0x00000002
        /*0508*/ 	.word	0x00000140
        /*050c*/ 	.short	0x010a
        /*050e*/ 	.byte	0xff
	.zero		1


	//   ....[66]....
        /*0510*/ 	.word	0x00001f40
        /*0514*/ 	.word	0x00000002
        /*0518*/ 	.word	0x00000000
        /*051c*/ 	.short	0x0101
        /*051e*/ 	.byte	0xff
	.zero		1


	//   ....[67]....
        /*0520*/ 	.word	0x000024a0
        /*0524*/ 	.word	0x000000ff
        /*0528*/ 	.word	0x00000000
        /*052c*/ 	.short	0x010a
        /*052e*/ 	.byte	0x05
	.zero		1


	//   ....[68]....
        /*0530*/ 	.word	0x00002530
        /*0534*/ 	.word	0x000000ff
        /*0538*/ 	.word	0x00000000
        /*053c*/ 	.short	0x010a
        /*053e*/ 	.byte	0x05
	.zero		1


	//   ....[69]....
        /*0540*/ 	.word	0x000025c0
        /*0544*/ 	.word	0x000000ff
        /*0548*/ 	.word	0x00000000
        /*054c*/ 	.short	0x010a
        /*054e*/ 	.byte	0x05
	.zero		1


	//   ....[70]....
        /*0550*/ 	.word	0x00002650
        /*0554*/ 	.word	0x000000ff
        /*0558*/ 	.word	0x00000000
        /*055c*/ 	.short	0x010a
        /*055e*/ 	.byte	0x05
	.zero		1


	//   ....[71]....
        /*0560*/ 	.word	0x000026e0
        /*0564*/ 	.word	0x000000ff
        /*0568*/ 	.word	0x00000000
        /*056c*/ 	.short	0x010a
        /*056e*/ 	.byte	0x05
	.zero		1


	//   ....[72]....
        /*0570*/ 	.word	0x00002770
        /*0574*/ 	.word	0x000000ff
        /*0578*/ 	.word	0x00000000
        /*057c*/ 	.short	0x010a
        /*057e*/ 	.byte	0x05
	.zero		1


	//   ....[73]....
        /*0580*/ 	.word	0x00002800
        /*0584*/ 	.word	0x000000ff
        /*0588*/ 	.word	0x00000000
        /*058c*/ 	.short	0x010a
        /*058e*/ 	.byte	0x05
	.zero		1


	//   ....[74]....
        /*0590*/ 	.word	0x00002890
        /*0594*/ 	.word	0x000000ff
        /*0598*/ 	.word	0x00000000
        /*059c*/ 	.short	0x010a
        /*059e*/ 	.byte	0x05
	.zero		1


	//   ....[75]....
        /*05a0*/ 	.word	0x00002920
        /*05a4*/ 	.word	0x000000ff
        /*05a8*/ 	.word	0x00000000
        /*05ac*/ 	.short	0x010a
        /*05ae*/ 	.byte	0x05
	.zero		1


	//   ....[76]....
        /*05b0*/ 	.word	0x000029b0
        /*05b4*/ 	.word	0x000000ff
        /*05b8*/ 	.word	0x00000000
        /*05bc*/ 	.short	0x010a
        /*05be*/ 	.byte	0x05
	.zero		1


	//   ....[77]....
        /*05c0*/ 	.word	0x00002a40
        /*05c4*/ 	.word	0x000000ff
        /*05c8*/ 	.word	0x00000000
        /*05cc*/ 	.short	0x010a
        /*05ce*/ 	.byte	0x05
	.zero		1


	//   ....[78]....
        /*05d0*/ 	.word	0x00002ad0
        /*05d4*/ 	.word	0x000000ff
        /*05d8*/ 	.word	0x00000000
        /*05dc*/ 	.short	0x010a
        /*05de*/ 	.byte	0x05
	.zero		1


	//   ....[79]....
        /*05e0*/ 	.word	0x00002b60
        /*05e4*/ 	.word	0x000000ff
        /*05e8*/ 	.word	0x00000000
        /*05ec*/ 	.short	0x010a
        /*05ee*/ 	.byte	0x05
	.zero		1


	//   ....[80]....
        /*05f0*/ 	.word	0x00002bf0
        /*05f4*/ 	.word	0x000000ff
        /*05f8*/ 	.word	0x00000000
        /*05fc*/ 	.short	0x010a
        /*05fe*/ 	.byte	0x05
	.zero		1


	//   ....[81]....
        /*0600*/ 	.word	0x00002c80
        /*0604*/ 	.word	0x000000ff
        /*0608*/ 	.word	0x00000000
        /*060c*/ 	.short	0x010a
        /*060e*/ 	.byte	0x05
	.zero		1


	//   ....[82]....
        /*0610*/ 	.word	0x00002d20
        /*0614*/ 	.word	0x00000000
        /*0618*/ 	.word	0x00000000
        /*061c*/ 	.short	0x010a
        /*061e*/ 	.byte	0xff
	.zero		1


	//   ....[83]....
        /*0620*/ 	.word	0x00002e40
        /*0624*/ 	.word	0x00000000
        /*0628*/ 	.word	0x000001a0
        /*062c*/ 	.short	0x010a
        /*062e*/ 	.byte	0xff
	.zero		1


	//   ....[84]....
        /*0630*/ 	.word	0x00002eb0
        /*0634*/ 	.word	0x00000000
        /*0638*/ 	.word	0x00000000
        /*063c*/ 	.short	0x0101
        /*063e*/ 	.byte	0xff
	.zero		1


	//   ....[85]....
        /*0640*/ 	.word	0x00002ed0
        /*0644*/ 	.word	0x000000ff
        /*0648*/ 	.word	0x00000150
        /*064c*/ 	.short	0x010a
        /*064e*/ 	.byte	0x05
	.zero		1


	//   ....[86]....
        /*0650*/ 	.word	0x00002ff0
        /*0654*/ 	.word	0x00000000
        /*0658*/ 	.word	0x00000140
        /*065c*/ 	.short	0x010a
        /*065e*/ 	.byte	0xff
	.zero		1


	//   ....[87]....
        /*0660*/ 	.word	0x000030f0
        /*0664*/ 	.word	0x00000000
        /*0668*/ 	.word	0x00000000
        /*066c*/ 	.short	0x0101
        /*066e*/ 	.byte	0xff
	.zero		1


	//   ....[88]....
        /*0670*/ 	.word	0x00003180
        /*0674*/ 	.word	0x000000ff
        /*0678*/ 	.word	0x00000150
        /*067c*/ 	.short	0x0106
        /*067e*/ 	.byte	0x05
	.zero		1


	//   ....[89]....
        /*0680*/ 	.word	0x000031a0
        /*0684*/ 	.word	0x000000ff
        /*0688*/ 	.word	0x00000150
        /*068c*/ 	.short	0x010a
        /*068e*/ 	.byte	0x05
	.zero		1


	//   ....[90]....
        /*0690*/ 	.word	0x00003230
        /*0694*/ 	.word	0x000000ff
        /*0698*/ 	.word	0x00000150
        /*069c*/ 	.short	0x0106
        /*069e*/ 	.byte	0x04
	.zero		1


	//   ....[91]....
        /*06a0*/ 	.word	0x00003270
        /*06a4*/ 	.word	0x00000000
        /*06a8*/ 	.word	0x00000150
        /*06ac*/ 	.short	0x010a
        /*06ae*/ 	.byte	0xff
	.zero		1


	//   ....[92]....
        /*06b0*/ 	.word	0x00003770
        /*06b4*/ 	.word	0x00000000
        /*06b8*/ 	.word	0x00000140
        /*06bc*/ 	.short	0x010a
        /*06be*/ 	.byte	0xff
	.zero		1


	//   ....[93]....
        /*06c0*/ 	.word	0x00003880
        /*06c4*/ 	.word	0x00000003
        /*06c8*/ 	.word	0x00000000
        /*06cc*/ 	.short	0x0101
        /*06ce*/ 	.byte	0xff
	.zero		1


	//   ....[94]....
        /*06d0*/ 	.word	0x00003890
        /*06d4*/ 	.word	0x000000ff
        /*06d8*/ 	.word	0x00000000
        /*06dc*/ 	.short	0x010a
        /*06de*/ 	.byte	0x04
	.zero		1


	//   ....[95]....
        /*06e0*/ 	.word	0x000038b0
        /*06e4*/ 	.word	0x000000ff
        /*06e8*/ 	.word	0x00000180
        /*06ec*/ 	.short	0x010a
        /*06ee*/ 	.byte	0x08
	.zero		1


	//   ....[96]....
        /*06f0*/ 	.word	0x00003980
        /*06f4*/ 	.word	0x000000ff
        /*06f8*/ 	.word	0x00000000
        /*06fc*/ 	.short	0x010a
        /*06fe*/ 	.byte	0x07
	.zero		1


	//   ....[97]....
        /*0700*/ 	.word	0x00003ac0
        /*0704*/ 	.word	0x000000ff
        /*0708*/ 	.word	0x00000000
        /*070c*/ 	.short	0x010a
        /*070e*/ 	.byte	0x04
	.zero		1


	//   ....[98]....
        /*0710*/ 	.word	0x00003cb0
        /*0714*/ 	.word	0x000000ff
        /*0718*/ 	.word	0x00000000
        /*071c*/ 	.short	0x010a
        /*071e*/ 	.byte	0x05
	.zero		1


	//   ....[99]....
        /*0720*/ 	.word	0x00003d40
        /*0724*/ 	.word	0x000000ff
        /*0728*/ 	.word	0x00000000
        /*072c*/ 	.short	0x010a
        /*072e*/ 	.byte	0x05
	.zero		1


	//   ....[100]....
        /*0730*/ 	.word	0x00003dd0
        /*0734*/ 	.word	0x000000ff
        /*0738*/ 	.word	0x00000000
        /*073c*/ 	.short	0x010a
        /*073e*/ 	.byte	0x05
	.zero		1


	//   ....[101]....
        /*0740*/ 	.word	0x00003e60
        /*0744*/ 	.word	0x000000ff
        /*0748*/ 	.word	0x00000000
        /*074c*/ 	.short	0x010a
        /*074e*/ 	.byte	0x07
	.zero		1


	//   ....[102]....
        /*0750*/ 	.word	0x000042a0
        /*0754*/ 	.word	0x00000000
        /*0758*/ 	.word	0x00000140
        /*075c*/ 	.short	0x010a
        /*075e*/ 	.byte	0xff
	.zero		1


	//   ....[103]....
        /*0760*/ 	.word	0x00004360
        /*0764*/ 	.word	0x00000000
        /*0768*/ 	.word	0x00000000
        /*076c*/ 	.short	0x0101
        /*076e*/ 	.byte	0xff
	.zero		1


	//   ....[104]....
        /*0770*/ 	.word	0x00004680
        /*0774*/ 	.word	0x000000ff
        /*0778*/ 	.word	0x00000138
        /*077c*/ 	.short	0x010a
        /*077e*/ 	.byte	0x07
	.zero		1


	//   ....[105]....
        /*0780*/ 	.word	0x000048a0
        /*0784*/ 	.word	0x000000ff
        /*0788*/ 	.word	0x00000118
        /*078c*/ 	.short	0x010a
        /*078e*/ 	.byte	0x0f
	.zero		1


	//   ....[106]....
        /*0790*/ 	.word	0x00004aa0
        /*0794*/ 	.word	0x000000ff
        /*0798*/ 	.word	0x00000100
        /*079c*/ 	.short	0x010b
        /*079e*/ 	.byte	0x0f
	.zero		1


	//   ....[107]....
        /*07a0*/ 	.word	0x00004af0
        /*07a4*/ 	.word	0x000000ff
        /*07a8*/ 	.word	0x00000000
        /*07ac*/ 	.short	0x0101
        /*07ae*/ 	.byte	0x10
	.zero		1


	//   ....[108]....
        /*07b0*/ 	.word	0x00004b30
        /*07b4*/ 	.word	0x000000ff
        /*07b8*/ 	.word	0x00000118
        /*07bc*/ 	.short	0x010a
        /*07be*/ 	.byte	0x0d
	.zero		1


	//   ....[109]....
        /*07c0*/ 	.word	0x00004d70
        /*07c4*/ 	.word	0x000000ff
        /*07c8*/ 	.word	0x00000100
        /*07cc*/ 	.short	0x010b
        /*07ce*/ 	.byte	0x0d
	.zero		1


	//   ....[110]....
        /*07d0*/ 	.word	0x00004de0
        /*07d4*/ 	.word	0x000000ff
        /*07d8*/ 	.word	0x00000000
        /*07dc*/ 	.short	0x0101
        /*07de*/ 	.byte	0x0f
	.zero		1


	//   ....[111]....
        /*07e0*/ 	.word	0x00004e30
        /*07e4*/ 	.word	0x000000ff
        /*07e8*/ 	.word	0x00000000
        /*07ec*/ 	.short	0x010a
        /*07ee*/ 	.byte	0x04
	.zero		1


	//   ....[112]....
        /*07f0*/ 	.word	0x00004ec0
        /*07f4*/ 	.word	0x000000ff
        /*07f8*/ 	.word	0x00000000
        /*07fc*/ 	.short	0x010a
        /*07fe*/ 	.byte	0x04
	.zero		1


	//   ....[113]....
        /*0800*/ 	.word	0x00004f60
        /*0804*/ 	.word	0x00000000
        /*0808*/ 	.word	0x00000000
        /*080c*/ 	.short	0x010a
        /*080e*/ 	.byte	0xff
	.zero		1


	//   ....[114]....
        /*0810*/ 	.word	0x000052a0
        /*0814*/ 	.word	0x00000000
        /*0818*/ 	.word	0x00000140
        /*081c*/ 	.short	0x010a
        /*081e*/ 	.byte	0xff
	.zero		1


	//   ....[115]....
        /*0820*/ 	.word	0x000053b0
        /*0824*/ 	.word	0x00000000
        /*0828*/ 	.word	0x00000000
        /*082c*/ 	.short	0x0101
        /*082e*/ 	.byte	0xff
	.zero		1


	//   ....[116]....
        /*0830*/ 	.word	0x00005e50
        /*0834*/ 	.word	0x00000000
        /*0838*/ 	.word	0x00000100
        /*083c*/ 	.short	0x010a
        /*083e*/ 	.byte	0xff
	.zero		1


	//   ....[117]....
        /*0840*/ 	.word	0x00005ec0
        /*0844*/ 	.word	0x00000049
        /*0848*/ 	.word	0x00000160
        /*084c*/ 	.short	0x010a
        /*084e*/ 	.byte	0xff
	.zero		1


	//   ....[118]....
        /*0850*/ 	.word	0x00005fb0
        /*0854*/ 	.word	0x00000000
        /*0858*/ 	.word	0x00000100
        /*085c*/ 	.short	0x010a
        /*085e*/ 	.byte	0xff
	.zero		1


	//   ....[119]....
        /*0860*/ 	.word	0x000060e0
        /*0864*/ 	.word	0x00000049
        /*0868*/ 	.word	0x00000160
        /*086c*/ 	.short	0x010a
        /*086e*/ 	.byte	0xff
	.zero		1


	//   ....[120]....
        /*0870*/ 	.word	0x00006bf0
        /*0874*/ 	.word	0x00000000
        /*0878*/ 	.word	0x00000000
        /*087c*/ 	.short	0x0101
        /*087e*/ 	.byte	0xff
	.zero		1


	//   ....[121]....
        /*0880*/ 	.word	0x00006c00
        /*0884*/ 	.word	0x00000002
        /*0888*/ 	.word	0x00000100
        /*088c*/ 	.short	0x010a
        /*088e*/ 	.byte	0xff
	.zero		1


	//   ....[122]....
        /*0890*/ 	.word	0x00006cd0
        /*0894*/ 	.word	0x00000002
        /*0898*/ 	.word	0x00000100
        /*089c*/ 	.short	0x010a
        /*089e*/ 	.byte	0xff
	.zero		1


	//   ....[123]....
        /*08a0*/ 	.word	0x00007040
        /*08a4*/ 	.word	0x000000ff
        /*08a8*/ 	.word	0x00000000
        /*08ac*/ 	.short	0x0101
        /*08ae*/ 	.byte	0x05
	.zero		1


	//   ....[124]....
        /*08b0*/ 	.word	0x00007970
        /*08b4*/ 	.word	0x00000000
        /*08b8*/ 	.word	0x00000000
        /*08bc*/ 	.short	0x0101
        /*08be*/ 	.byte	0xff
	.zero		1


	//   ....[125]....
        /*08c0*/ 	.word	0x00007be0
        /*08c4*/ 	.word	0x000000ff
        /*08c8*/ 	.word	0x00000000
        /*08cc*/ 	.short	0x0101
        /*08ce*/ 	.byte	0x04
	.zero		1


	//   ....[126]....
        /*08d0*/ 	.word	0x00007c00
        /*08d4*/ 	.word	0x00000002
        /*08d8*/ 	.word	0x000001b0
        /*08dc*/ 	.short	0x010a
        /*08de*/ 	.byte	0xff
	.zero		1


	//   ....[127]....
        /*08e0*/ 	.word	0x00007c60
        /*08e4*/ 	.word	0x00000002
        /*08e8*/ 	.word	0x00000080
        /*08ec*/ 	.short	0x010a
        /*08ee*/ 	.byte	0xff
	.zero		1


	//   ....[128]....
        /*08f0*/ 	.word	0x00007cc0
        /*08f4*/ 	.word	0x00000002
        /*08f8*/ 	.word	0x00000080
        /*08fc*/ 	.short	0x010a
        /*08fe*/ 	.byte	0xff
	.zero		1


	//   ....[129]....
        /*0900*/ 	.word	0x00007d10
        /*0904*/ 	.word	0x00000002
        /*0908*/ 	.word	0x00000140
        /*090c*/ 	.short	0x010a
        /*090e*/ 	.byte	0xff
	.zero		1


	//   ....[130]....
        /*0910*/ 	.word	0x00007d70
        /*0914*/ 	.word	0x00000000
        /*0918*/ 	.word	0x00000000
        /*091c*/ 	.short	0x010a
        /*091e*/ 	.byte	0xff
	.zero		1


	//   ....[131]....
        /*0920*/ 	.word	0x00007dd0
        /*0924*/ 	.word	0x00000000
        /*0928*/ 	.word	0x00000000
        /*092c*/ 	.short	0x010a
        /*092e*/ 	.byte	0xff
	.zero		1


	//   ....[132]....
        /*0930*/ 	.word	0x00007e30
        /*0934*/ 	.word	0x00000000
        /*0938*/ 	.word	0x00000000
        /*093c*/ 	.short	0x010a
        /*093e*/ 	.byte	0xff
	.zero		1


	//   ....[133]....
        /*0940*/ 	.word	0x00007e90
        /*0944*/ 	.word	0x00000000
        /*0948*/ 	.word	0x00000000
        /*094c*/ 	.short	0x010a
        /*094e*/ 	.byte	0xff
	.zero		1


	//   ....[134]....
        /*0950*/ 	.word	0x00007ef0
        /*0954*/ 	.word	0x00000000
        /*0958*/ 	.word	0x00000000
        /*095c*/ 	.short	0x010a
        /*095e*/ 	.byte	0xff
	.zero		1


	//   ....[135]....
        /*0960*/ 	.word	0x00007f50
        /*0964*/ 	.word	0x00000000
        /*0968*/ 	.word	0x00000000
        /*096c*/ 	.short	0x010a
        /*096e*/ 	.byte	0xff
	.zero		1


	//   ....[136]....
        /*0970*/ 	.word	0x00007fb0
        /*0974*/ 	.word	0x00000000
        /*0978*/ 	.word	0x00000000
        /*097c*/ 	.short	0x010a
        /*097e*/ 	.byte	0xff
	.zero		1


	//   ....[137]....
        /*0980*/ 	.word	0x00008010
        /*0984*/ 	.word	0x00000000
        /*0988*/ 	.word	0x00000000
        /*098c*/ 	.short	0x010a
        /*098e*/ 	.byte	0xff
	.zero		1


	//   ....[138]....
        /*0990*/ 	.word	0x00008070
        /*0994*/ 	.word	0x00000000
        /*0998*/ 	.word	0x00000000
        /*099c*/ 	.short	0x010a
        /*099e*/ 	.byte	0xff
	.zero		1


	//   ....[139]....
        /*09a0*/ 	.word	0x000080d0
        /*09a4*/ 	.word	0x00000000
        /*09a8*/ 	.word	0x00000000
        /*09ac*/ 	.short	0x010a
        /*09ae*/ 	.byte	0xff
	.zero		1


	//   ....[140]....
        /*09b0*/ 	.word	0x00008130
        /*09b4*/ 	.word	0x00000000
        /*09b8*/ 	.word	0x00000000
        /*09bc*/ 	.short	0x010a
        /*09be*/ 	.byte	0xff
	.zero		1


	//   ....[141]....
        /*09c0*/ 	.word	0x00008190
        /*09c4*/ 	.word	0x00000000
        /*09c8*/ 	.word	0x00000000
        /*09cc*/ 	.short	0x010a
        /*09ce*/ 	.byte	0xff
	.zero		1


	//   ....[142]....
        /*09d0*/ 	.word	0x000081f0
        /*09d4*/ 	.word	0x00000000
        /*09d8*/ 	.word	0x00000000
        /*09dc*/ 	.short	0x010a
        /*09de*/ 	.byte	0xff
	.zero		1


	//   ....[143]....
        /*09e0*/ 	.word	0x00008250
        /*09e4*/ 	.word	0x00000000
        /*09e8*/ 	.word	0x00000000
        /*09ec*/ 	.short	0x010a
        /*09ee*/ 	.byte	0xff
	.zero		1


	//   ....[144]....
        /*09f0*/ 	.word	0x000082b0
        /*09f4*/ 	.word	0x00000000
        /*09f8*/ 	.word	0x00000000
        /*09fc*/ 	.short	0x010a
        /*09fe*/ 	.byte	0xff
	.zero		1


	//   ....[145]....
        /*0a00*/ 	.word	0x00008300
        /*0a04*/ 	.word	0x00000000
        /*0a08*/ 	.word	0x000001a0
        /*0a0c*/ 	.short	0x010a
        /*0a0e*/ 	.byte	0xff
	.zero		1


	//   ....[146]....
        /*0a10*/ 	.word	0x00008360
        /*0a14*/ 	.word	0x00000000
        /*0a18*/ 	.word	0x00000150
        /*0a1c*/ 	.short	0x010a
        /*0a1e*/ 	.byte	0xff
	.zero		1


	//   ....[147]....
        /*0a20*/ 	.word	0x000083b0
        /*0a24*/ 	.word	0x00000000
        /*0a28*/ 	.word	0x00000140
        /*0a2c*/ 	.short	0x010a
        /*0a2e*/ 	.byte	0xff
	.zero		1


	//   ....[148]....
        /*0a30*/ 	.word	0x00008410
        /*0a34*/ 	.word	0x00000000
        /*0a38*/ 	.word	0x00000150
        /*0a3c*/ 	.short	0x010a
        /*0a3e*/ 	.byte	0xff
	.zero		1


	//   ....[149]....
        /*0a40*/ 	.word	0x00008460
        /*0a44*/ 	.word	0x00000000
        /*0a48*/ 	.word	0x00000140
        /*0a4c*/ 	.short	0x010a
        /*0a4e*/ 	.byte	0xff
	.zero		1


	//   ....[150]....
        /*0a50*/ 	.word	0x000084c0
        /*0a54*/ 	.word	0x00000002
        /*0a58*/ 	.word	0x00000180
        /*0a5c*/ 	.short	0x010a
        /*0a5e*/ 	.byte	0xff
	.zero		1


	//   ....[151]....
        /*0a60*/ 	.word	0x00008520
        /*0a64*/ 	.word	0x00000000
        /*0a68*/ 	.word	0x00000000
        /*0a6c*/ 	.short	0x010a
        /*0a6e*/ 	.byte	0xff
	.zero		1


	//   ....[152]....
        /*0a70*/ 	.word	0x00008580
        /*0a74*/ 	.word	0x00000000
        /*0a78*/ 	.word	0x00000000
        /*0a7c*/ 	.short	0x010a
        /*0a7e*/ 	.byte	0xff
	.zero		1


	//   ....[153]....
        /*0a80*/ 	.word	0x000085e0
        /*0a84*/ 	.word	0x00000000
        /*0a88*/ 	.word	0x00000000
        /*0a8c*/ 	.short	0x010a
        /*0a8e*/ 	.byte	0xff
	.zero		1


	//   ....[154]....
        /*0a90*/ 	.word	0x00008640
        /*0a94*/ 	.word	0x00000000
        /*0a98*/ 	.word	0x00000000
        /*0a9c*/ 	.short	0x010a
        /*0a9e*/ 	.byte	0xff
	.zero		1


	//   ....[155]....
        /*0aa0*/ 	.word	0x000086a0
        /*0aa4*/ 	.word	0x00000000
        /*0aa8*/ 	.word	0x00000000
        /*0aac*/ 	.short	0x010a
        /*0aae*/ 	.byte	0xff
	.zero		1


	//   ....[156]....
        /*0ab0*/ 	.word	0x000086f0
        /*0ab4*/ 	.word	0x00000000
        /*0ab8*/ 	.word	0x00000140
        /*0abc*/ 	.short	0x010a
        /*0abe*/ 	.byte	0xff
	.zero		1


	//   ....[157]....
        /*0ac0*/ 	.word	0x00008750
        /*0ac4*/ 	.word	0x00000000
        /*0ac8*/ 	.word	0x00000138
        /*0acc*/ 	.short	0x010a
        /*0ace*/ 	.byte	0xff
	.zero		1


	//   ....[158]....
        /*0ad0*/ 	.word	0x000087b0
        /*0ad4*/ 	.word	0x00000000
        /*0ad8*/ 	.word	0x00000118
        /*0adc*/ 	.short	0x010a
        /*0ade*/ 	.byte	0xff
	.zero		1


	//   ....[159]....
        /*0ae0*/ 	.word	0x00008810
        /*0ae4*/ 	.word	0x00000000
        /*0ae8*/ 	.word	0x00000118
        /*0aec*/ 	.short	0x010a
        /*0aee*/ 	.byte	0xff
	.zero		1


	//   ....[160]....
        /*0af0*/ 	.word	0x00008870
        /*0af4*/ 	.word	0x00000000
        /*0af8*/ 	.word	0x00000000
        /*0afc*/ 	.short	0x010a
        /*0afe*/ 	.byte	0xff
	.zero		1


	//   ....[161]....
        /*0b00*/ 	.word	0x000088d0
        /*0b04*/ 	.word	0x00000000
        /*0b08*/ 	.word	0x00000000
        /*0b0c*/ 	.short	0x010a
        /*0b0e*/ 	.byte	0xff
	.zero		1


	//   ....[162]....
        /*0b10*/ 	.word	0x00008920
        /*0b14*/ 	.word	0x00000000
        /*0b18*/ 	.word	0x00000140
        /*0b1c*/ 	.short	0x010a
        /*0b1e*/ 	.byte	0xff
	.zero		1


	//   ....[163]....
        /*0b20*/ 	.word	0x00008970
        /*0b24*/ 	.word	0x00000000
        /*0b28*/ 	.word	0x00000100
        /*0b2c*/ 	.short	0x010a
        /*0b2e*/ 	.byte	0xff
	.zero		1


	//   ....[164]....
        /*0b30*/ 	.word	0x000089c0
        /*0b34*/ 	.word	0x00000049
        /*0b38*/ 	.word	0x00000160
        /*0b3c*/ 	.short	0x010a
        /*0b3e*/ 	.byte	0xff
	.zero		1


	//   ....[165]....
        /*0b40*/ 	.word	0x00008a10
        /*0b44*/ 	.word	0x00000002
        /*0b48*/ 	.word	0x00000100
        /*0b4c*/ 	.short	0x010a
        /*0b4e*/ 	.byte	0xff
	.zero		1


	//----- nvinfo : EIATTR_NUM_MBARRIERS
	.align		4
.L_47:
        /*0b50*/ 	.byte	0x03, 0x38
        /*0b52*/ 	.short	0x0038


	//----- nvinfo : EIATTR_EXIT_INSTR_OFFSETS
	.align		4
        /*0b54*/ 	.byte	0x04, 0x1c
        /*0b56*/ 	.short	(.L_49 - .L_48)


	//   ....[0]....
.L_48:
        /*0b58*/ 	.word	0x00002d50


	//   ....[1]....
        /*0b5c*/ 	.word	0x00003240


	//   ....[2]....
        /*0b60*/ 	.word	0x000032a0


	//   ....[3]....
        /*0b64*/ 	.word	0x000040c0


	//   ....[4]....
        /*0b68*/ 	.word	0x00004f90


	//   ....[5]....
        /*0b6c*/ 	.word	0x00004fd0


	//   ....[6]....
        /*0b70*/ 	.word	0x00007ad0


	//   ....[7]....
        /*0b74*/ 	.word	0x00007b50


	//   ....[8]....
        /*0b78*/ 	.word	0x00007b80


	//   ....[9]....
        /*0b7c*/ 	.word	0x00007bf0


	//----- nvinfo : EIATTR_MAX_THREADS
	.align		4
.L_49:
        /*0b80*/ 	.byte	0x04, 0x05
        /*0b82*/ 	.short	(.L_51 - .L_50)
.L_50:
        /*0b84*/ 	.word	0x00000100
        /*0b88*/ 	.word	0x00000001
        /*0b8c*/ 	.word	0x00000001


	//----- nvinfo : EIATTR_CRS_STACK_SIZE
	.align		4
.L_51:
        /*0b90*/ 	.byte	0x04, 0x1e
        /*0b92*/ 	.short	(.L_53 - .L_52)
.L_52:
        /*0b94*/ 	.word	0x00000000


	//----- nvinfo : EIATTR_CBANK_PARAM_SIZE
	.align		4
.L_53:
        /*0b98*/ 	.byte	0x03, 0x19
        /*0b9a*/ 	.short	0x0800


	//----- nvinfo : EIATTR_PARAM_CBANK
	.align		4
        /*0b9c*/ 	.byte	0x04, 0x0a
        /*0b9e*/ 	.short	(.L_55 - .L_54)
	.align		4
.L_54:
        /*0ba0*/ 	.word	index@(.nv.constant0._ZN7cutlass13device_kernelINS_4gemm6kernel13GemmUniversalIN4cute5tupleIJiiiiEEENS1_10collective13CollectiveMmaINS1_35MainloopSm100TmaUmmaWarpSpecializedILi16ELi2ELi4ENS5_IJNS4_1CILi1EEESB_SB_EEEEENS5_IJNSA_ILi128EEENSA_ILi64EEENSA_ILi32EEEEEENS_10bfloat16_tENS5_IJlSB_lEEESI_SJ_NS4_8TiledMMAINS4_8MMA_AtomIJNS4_20SM100_MMA_F16BF16_SSISI_SI_fLi128ELi64ELNS4_4UMMA5MajorE0ELSO_0ELNSN_7ScaleInE0ELSP_0EEEEEENS4_6LayoutISC_NS5_IJNSA_ILi0EEEST_ST_EEEEENS5_IJNS4_10UnderscoreESW_SW_EEEEENS4_13SM90_TMA_LOADENS4_14ComposedLayoutINS4_7SwizzleILi2ELi4ELi3EEENS4_18smem_ptr_flag_bitsILi16EEENSS_INS5_IJNSA_ILi8EEESG_EEENS5_IJSG_SB_EEEEEEEvNS4_8identityESZ_S19_vS1A_EENS_8epilogue10collective18CollectiveEpilogueINS1C_23Sm100TmaWarpSpecializedILi3ELi2ELi32ELb1ELb0EEEJSH_NS5_IJNSS_ISE_SB_EENSS_ISG_SB_EEEEESI_SJ_SI_SJ_NS1C_6fusion15FusionCallbacksIS1G_NS1K_17LinearCombinationISI_fSI_fLNS_15FloatRoundStyleE2EEESH_S1J_JEEENS4_5SM1004TMEM4LOAD26SM100_TMEM_LOAD_32dp32b32xESZ_S19_NS4_39AutoVectorizingCopyWithAssumedAlignmentILi128EEENS4_14SM90_TMA_STOREES19_S1V_S1V_EEEvvEEEEvNT_6ParamsE)
        /*0ba4*/ 	.short	0x0380
        /*0ba6*/ 	.short	0x0800


	//----- nvinfo : EIATTR_SW_WAR
	.align		4
.L_55:
        /*0ba8*/ 	.byte	0x04, 0x36
        /*0baa*/ 	.short	(.L_57 - .L_56)
.L_56:
        /*0bac*/ 	.word	0x00000008
.L_57:


//--------------------- .nv.callgraph             --------------------------
	.section	.nv.callgraph,"",@"SHT_CUDA_CALLGRAPH"
	.align	4
	.sectionentsize	8
	.align		4
        /*0000*/ 	.word	0x00000000
	.align		4
        /*0004*/ 	.word	0xffffffff
	.align		4
        /*0008*/ 	.word	index@(_ZN7cutlass13device_kernelINS_4gemm6kernel13GemmUniversalIN4cute5tupleIJiiiiEEENS1_10collective13CollectiveMmaINS1_35MainloopSm100TmaUmmaWarpSpecializedILi16ELi2ELi4ENS5_IJNS4_1CILi1EEESB_SB_EEEEENS5_IJNSA_ILi128EEENSA_ILi64EEENSA_ILi32EEEEEENS_10bfloat16_tENS5_IJlSB_lEEESI_SJ_NS4_8TiledMMAINS4_8MMA_AtomIJNS4_20SM100_MMA_F16BF16_SSISI_SI_fLi128ELi64ELNS4_4UMMA5MajorE0ELSO_0ELNSN_7ScaleInE0ELSP_0EEEEEENS4_6LayoutISC_NS5_IJNSA_ILi0EEEST_ST_EEEEENS5_IJNS4_10UnderscoreESW_SW_EEEEENS4_13SM90_TMA_LOADENS4_14ComposedLayoutINS4_7SwizzleILi2ELi4ELi3EEENS4_18smem_ptr_flag_bitsILi16EEENSS_INS5_IJNSA_ILi8EEESG_EEENS5_IJSG_SB_EEEEEEEvNS4_8identityESZ_S19_vS1A_EENS_8epilogue10collective18CollectiveEpilogueINS1C_23Sm100TmaWarpSpecializedILi3ELi2ELi32ELb1ELb0EEEJSH_NS5_IJNSS_ISE_SB_EENSS_ISG_SB_EEEEESI_SJ_SI_SJ_NS1C_6fusion15FusionCallbacksIS1G_NS1K_17LinearCombinationISI_fSI_fLNS_15FloatRoundStyleE2EEESH_S1J_JEEENS4_5SM1004TMEM4LOAD26SM100_TMEM_LOAD_32dp32b32xESZ_S19_NS4_39AutoVectorizingCopyWithAssumedAlignmentILi128EEENS4_14SM90_TMA_STOREES19_S1V_S1V_EEEvvEEEEvNT_6ParamsE)
	.align		4
        /*000c*/ 	.word	index@(__assertfail)
	.align		4
        /*0010*/ 	.word	0x00000000
	.align		4
        /*0014*/ 	.word	0xfffffffe
	.align		4
        /*0018*/ 	.word	0x00000000
	.align		4
        /*001c*/ 	.word	0xfffffffd
	.align		4
        /*0020*/ 	.word	0x00000000
	.align		4
        /*0024*/ 	.word	0xfffffffc


//--------------------- .nv.constant4             --------------------------
	.section	.nv.constant4,"a",@progbits
	.align	8
	.align		8
.nv.constant4:
        /*0000*/ 	.dword	__assertfail
	.align		8
        /*0008*/ 	.dword	__unnamed_1
	.align		8
        /*0010*/ 	.dword	__unnamed_2
	.align		8
        /*0018*/ 	.dword	_ZN39_INTERNAL_5ebfe70a_4_k_cu_e697a769_72524cuda3std3__45__cpo5beginE
	.align		8
        /*0020*/ 	.dword	_ZN39_INTERNAL_5ebfe70a_4_k_cu_e697a769_72524cuda3std3__45__cpo3endE
	.align		8
        /*0028*/ 	.dword	_ZN39_INTERNAL_5ebfe70a_4_k_cu_e697a769_72524cuda3std3__45__cpo6cbeginE
	.align		8
        /*0030*/ 	.dword	_ZN39_INTERNAL_5ebfe70a_4_k_cu_e697a769_72524cuda3std3__45__cpo4cendE
	.align		8
        /*0038*/ 	.dword	_ZN39_INTERNAL_5ebfe70a_4_k_cu_e697a769_72524cuda3std3__441_GLOBAL__N__5ebfe70a_4_k_cu_e697a769_72526ignoreE
	.align		8
        /*0040*/ 	.dword	_ZN39_INTERNAL_5ebfe70a_4_k_cu_e697a769_72524cuda3std3__419piecewise_constructE
	.align		8
        /*0048*/ 	.dword	_ZN39_INTERNAL_5ebfe70a_4_k_cu_e697a769_72524cuda3std3__48in_placeE
	.align		8
        /*0050*/ 	.dword	_ZN39_INTERNAL_5ebfe70a_4_k_cu_e697a769_72524cuda3std6ranges3__45__cpo4swapE
	.align		8
        /*0058*/ 	.dword	_ZN39_INTERNAL_5ebfe70a_4_k_cu_e697a769_72524cuda3std6ranges3__45__cpo9iter_moveE
	.align		8
        /*0060*/ 	.dword	_ZN39_INTERNAL_5ebfe70a_4_k_cu_e697a769_72524cute7productE
	.align		8
        /*0068*/ 	.dword	_ZN39_INTERNAL_5ebfe70a_4_k_cu_e697a769_72524cute1_E
	.align		8
        /*0070*/ 	.dword	$str$25
	.align		8
        /*0078*/ 	.dword	$str$26
	.align		8
        /*0080*/ 	.dword	$str$27
	.align		8
        /*0088*/ 	.dword	$str$28


//--------------------- .text._ZN7cutlass13device_kernelINS_4gemm6kernel13GemmUniversalIN4cute5tupleIJiiiiEEENS1_10collective13CollectiveMmaINS1_35MainloopSm100TmaUmmaWarpSpecializedILi16ELi2ELi4ENS5_IJNS4_1CILi1EEESB_SB_EEEEENS5_IJNSA_ILi128EEENSA_ILi64EEENSA_ILi32EEEEEENS_10bfloat16_tENS5_IJlSB_lEEESI_SJ_NS4_8TiledMMAINS4_8MMA_AtomIJNS4_20SM100_MMA_F16BF16_SSISI_SI_fLi128ELi64ELNS4_4UMMA5MajorE0ELSO_0ELNSN_7ScaleInE0ELSP_0EEEEEENS4_6LayoutISC_NS5_IJNSA_ILi0EEEST_ST_EEEEENS5_IJNS4_10UnderscoreESW_SW_EEEEENS4_13SM90_TMA_LOADENS4_14ComposedLayoutINS4_7SwizzleILi2ELi4ELi3EEENS4_18smem_ptr_flag_bitsILi16EEENSS_INS5_IJNSA_ILi8EEESG_EEENS5_IJSG_SB_EEEEEEEvNS4_8identityESZ_S19_vS1A_EENS_8epilogue10collective18CollectiveEpilogueINS1C_23Sm100TmaWarpSpecializedILi3ELi2ELi32ELb1ELb0EEEJSH_NS5_IJNSS_ISE_SB_EENSS_ISG_SB_EEEEESI_SJ_SI_SJ_NS1C_6fusion15FusionCallbacksIS1G_NS1K_17LinearCombinationISI_fSI_fLNS_15FloatRoundStyleE2EEESH_S1J_JEEENS4_5SM1004TMEM4LOAD26SM100_TMEM_LOAD_32dp32b32xESZ_S19_NS4_39AutoVectorizingCopyWithAssumedAlignmentILi128EEENS4_14SM90_TMA_STOREES19_S1V_S1V_EEEvvEEEEvNT_6ParamsE --------------------------
	.section	.text._ZN7cutlass13device_kernelINS_4gemm6kernel13GemmUniversalIN4cute5tupleIJiiiiEEENS1_10collective13CollectiveMmaINS1_35MainloopSm100TmaUmmaWarpSpecializedILi16ELi2ELi4ENS5_IJNS4_1CILi1EEESB_SB_EEEEENS5_IJNSA_ILi128EEENSA_ILi64EEENSA_ILi32EEEEEENS_10bfloat16_tENS5_IJlSB_lEEESI_SJ_NS4_8TiledMMAINS4_8MMA_AtomIJNS4_20SM100_MMA_F16BF16_SSISI_SI_fLi128ELi64ELNS4_4UMMA5MajorE0ELSO_0ELNSN_7ScaleInE0ELSP_0EEEEEENS4_6LayoutISC_NS5_IJNSA_ILi0EEEST_ST_EEEEENS5_IJNS4_10UnderscoreESW_SW_EEEEENS4_13SM90_TMA_LOADENS4_14ComposedLayoutINS4_7SwizzleILi2ELi4ELi3EEENS4_18smem_ptr_flag_bitsILi16EEENSS_INS5_IJNSA_ILi8EEESG_EEENS5_IJSG_SB_EEEEEEEvNS4_8identityESZ_S19_vS1A_EENS_8epilogue10collective18CollectiveEpilogueINS1C_23Sm100TmaWarpSpecializedILi3ELi2ELi32ELb1ELb0EEEJSH_NS5_IJNSS_ISE_SB_EENSS_ISG_SB_EEEEESI_SJ_SI_SJ_NS1C_6fusion15FusionCallbacksIS1G_NS1K_17LinearCombinationISI_fSI_fLNS_15FloatRoundStyleE2EEESH_S1J_JEEENS4_5SM1004TMEM4LOAD26SM100_TMEM_LOAD_32dp32b32xESZ_S19_NS4_39AutoVectorizingCopyWithAssumedAlignmentILi128EEENS4_14SM90_TMA_STOREES19_S1V_S1V_EEEvvEEEEvNT_6ParamsE,"ax",@progbits
	.align	128
.text._ZN7cutlass13device_kernelINS_4gemm6kernel13GemmUniversalIN4cute5tupleIJiiiiEEENS1_10collective13CollectiveMmaINS1_35MainloopSm100TmaUmmaWarpSpecializedILi16ELi2ELi4ENS5_IJNS4_1CILi1EEESB_SB_EEEEENS5_IJNSA_ILi128EEENSA_ILi64EEENSA_ILi32EEEEEENS_10bfloat16_tENS5_IJlSB_lEEESI_SJ_NS4_8TiledMMAINS4_8MMA_AtomIJNS4_20SM100_MMA_F16BF16_SSISI_SI_fLi128ELi64ELNS4_4UMMA5MajorE0ELSO_0ELNSN_7ScaleInE0ELSP_0EEEEEENS4_6LayoutISC_NS5_IJNSA_ILi0EEEST_ST_EEEEENS5_IJNS4_10UnderscoreESW_SW_EEEEENS4_13SM90_TMA_LOADENS4_14ComposedLayoutINS4_7SwizzleILi2ELi4ELi3EEENS4_18smem_ptr_flag_bitsILi16EEENSS_INS5_IJNSA_ILi8EEESG_EEENS5_IJSG_SB_EEEEEEEvNS4_8identityESZ_S19_vS1A_EENS_8epilogue10collective18CollectiveEpilogueINS1C_23Sm100TmaWarpSpecializedILi3ELi2ELi32ELb1ELb0EEEJSH_NS5_IJNSS_ISE_SB_EENSS_ISG_SB_EEEEESI_SJ_SI_SJ_NS1C_6fusion15FusionCallbacksIS1G_NS1K_17LinearCombinationISI_fSI_fLNS_15FloatRoundStyleE2EEESH_S1J_JEEENS4_5SM1004TMEM4LOAD26SM100_TMEM_LOAD_32dp32b32xESZ_S19_NS4_39AutoVectorizingCopyWithAssumedAlignmentILi128EEENS4_14SM90_TMA_STOREES19_S1V_S1V_EEEvvEEEEvNT_6ParamsE:
        .type           _ZN7cutlass13device_kernelINS_4gemm6kernel13GemmUniversalIN4cute5tupleIJiiiiEEENS1_10collective13CollectiveMmaINS1_35MainloopSm100TmaUmmaWarpSpecializedILi16ELi2ELi4ENS5_IJNS4_1CILi1EEESB_SB_EEEEENS5_IJNSA_ILi128EEENSA_ILi64EEENSA_ILi32EEEEEENS_10bfloat16_tENS5_IJlSB_lEEESI_SJ_NS4_8TiledMMAINS4_8MMA_AtomIJNS4_20SM100_MMA_F16BF16_SSISI_SI_fLi128ELi64ELNS4_4UMMA5MajorE0ELSO_0ELNSN_7ScaleInE0ELSP_0EEEEEENS4_6LayoutISC_NS5_IJNSA_ILi0EEEST_ST_EEEEENS5_IJNS4_10UnderscoreESW_SW_EEEEENS4_13SM90_TMA_LOADENS4_14ComposedLayoutINS4_7SwizzleILi2ELi4ELi3EEENS4_18smem_ptr_flag_bitsILi16EEENSS_INS5_IJNSA_ILi8EEESG_EEENS5_IJSG_SB_EEEEEEEvNS4_8identityESZ_S19_vS1A_EENS_8epilogue10collective18CollectiveEpilogueINS1C_23Sm100TmaWarpSpecializedILi3ELi2ELi32ELb1ELb0EEEJSH_NS5_IJNSS_ISE_SB_EENSS_ISG_SB_EEEEESI_SJ_SI_SJ_NS1C_6fusion15FusionCallbacksIS1G_NS1K_17LinearCombinationISI_fSI_fLNS_15FloatRoundStyleE2EEESH_S1J_JEEENS4_5SM1004TMEM4LOAD26SM100_TMEM_LOAD_32dp32b32xESZ_S19_NS4_39AutoVectorizingCopyWithAssumedAlignmentILi128EEENS4_14SM90_TMA_STOREES19_S1V_S1V_EEEvvEEEEvNT_6ParamsE,@function
        .size           _ZN7cutlass13device_kernelINS_4gemm6kernel13GemmUniversalIN4cute5tupleIJiiiiEEENS1_10collective13CollectiveMmaINS1_35MainloopSm100TmaUmmaWarpSpecializedILi16ELi2ELi4ENS5_IJNS4_1CILi1EEESB_SB_EEEEENS5_IJNSA_ILi128EEENSA_ILi64EEENSA_ILi32EEEEEENS_10bfloat16_tENS5_IJlSB_lEEESI_SJ_NS4_8TiledMMAINS4_8MMA_AtomIJNS4_20SM100_MMA_F16BF16_SSISI_SI_fLi128ELi64ELNS4_4UMMA5MajorE0ELSO_0ELNSN_7ScaleInE0ELSP_0EEEEEENS4_6LayoutISC_NS5_IJNSA_ILi0EEEST_ST_EEEEENS5_IJNS4_10UnderscoreESW_SW_EEEEENS4_13SM90_TMA_LOADENS4_14ComposedLayoutINS4_7SwizzleILi2ELi4ELi3EEENS4_18smem_ptr_flag_bitsILi16EEENSS_INS5_IJNSA_ILi8EEESG_EEENS5_IJSG_SB_EEEEEEEvNS4_8identityESZ_S19_vS1A_EENS_8epilogue10collective18CollectiveEpilogueINS1C_23Sm100TmaWarpSpecializedILi3ELi2ELi32ELb1ELb0EEEJSH_NS5_IJNSS_ISE_SB_EENSS_ISG_SB_EEEEESI_SJ_SI_SJ_NS1C_6fusion15FusionCallbacksIS1G_NS1K_17LinearCombinationISI_fSI_fLNS_15FloatRoundStyleE2EEESH_S1J_JEEENS4_5SM1004TMEM4LOAD26SM100_TMEM_LOAD_32dp32b32xESZ_S19_NS4_39AutoVectorizingCopyWithAssumedAlignmentILi128EEENS4_14SM90_TMA_STOREES19_S1V_S1V_EEEvvEEEEvNT_6ParamsE,(.L_x_191 - _ZN7cutlass13device_kernelINS_4gemm6kernel13GemmUniversalIN4cute5tupleIJiiiiEEENS1_10collective13CollectiveMmaINS1_35MainloopSm100TmaUmmaWarpSpecializedILi16ELi2ELi4ENS5_IJNS4_1CILi1EEESB_SB_EEEEENS5_IJNSA_ILi128EEENSA_ILi64EEENSA_ILi32EEEEEENS_10bfloat16_tENS5_IJlSB_lEEESI_SJ_NS4_8TiledMMAINS4_8MMA_AtomIJNS4_20SM100_MMA_F16BF16_SSISI_SI_fLi128ELi64ELNS4_4UMMA5MajorE0ELSO_0ELNSN_7ScaleInE0ELSP_0EEEEEENS4_6LayoutISC_NS5_IJNSA_ILi0EEEST_ST_EEEEENS5_IJNS4_10UnderscoreESW_SW_EEEEENS4_13SM90_TMA_LOADENS4_14ComposedLayoutINS4_7SwizzleILi2ELi4ELi3EEENS4_18smem_ptr_flag_bitsILi16EEENSS_INS5_IJNSA_ILi8EEESG_EEENS5_IJSG_SB_EEEEEEEvNS4_8identityESZ_S19_vS1A_EENS_8epilogue10collective18CollectiveEpilogueINS1C_23Sm100TmaWarpSpecializedILi3ELi2ELi32ELb1ELb0EEEJSH_NS5_IJNSS_ISE_SB_EENSS_ISG_SB_EEEEESI_SJ_SI_SJ_NS1C_6fusion15FusionCallbacksIS1G_NS1K_17LinearCombinationISI_fSI_fLNS_15FloatRoundStyleE2EEESH_S1J_JEEENS4_5SM1004TMEM4LOAD26SM100_TMEM_LOAD_32dp32b32xESZ_S19_NS4_39AutoVectorizingCopyWithAssumedAlignmentILi128EEENS4_14SM90_TMA_STOREES19_S1V_S1V_EEEvvEEEEvNT_6ParamsE)
        .other          _ZN7cutlass13device_kernelINS_4gemm6kernel13GemmUniversalIN4cute5tupleIJiiiiEEENS1_10collective13CollectiveMmaINS1_35MainloopSm100TmaUmmaWarpSpecializedILi16ELi2ELi4ENS5_IJNS4_1CILi1EEESB_SB_EEEEENS5_IJNSA_ILi128EEENSA_ILi64EEENSA_ILi32EEEEEENS_10bfloat16_tENS5_IJlSB_lEEESI_SJ_NS4_8TiledMMAINS4_8MMA_AtomIJNS4_20SM100_MMA_F16BF16_SSISI_SI_fLi128ELi64ELNS4_4UMMA5MajorE0ELSO_0ELNSN_7ScaleInE0ELSP_0EEEEEENS4_6LayoutISC_NS5_IJNSA_ILi0EEEST_ST_EEEEENS5_IJNS4_10UnderscoreESW_SW_EEEEENS4_13SM90_TMA_LOADENS4_14ComposedLayoutINS4_7SwizzleILi2ELi4ELi3EEENS4_18smem_ptr_flag_bitsILi16EEENSS_INS5_IJNSA_ILi8EEESG_EEENS5_IJSG_SB_EEEEEEEvNS4_8identityESZ_S19_vS1A_EENS_8epilogue10collective18CollectiveEpilogueINS1C_23Sm100TmaWarpSpecializedILi3ELi2ELi32ELb1ELb0EEEJSH_NS5_IJNSS_ISE_SB_EENSS_ISG_SB_EEEEESI_SJ_SI_SJ_NS1C_6fusion15FusionCallbacksIS1G_NS1K_17LinearCombinationISI_fSI_fLNS_15FloatRoundStyleE2EEESH_S1J_JEEENS4_5SM1004TMEM4LOAD26SM100_TMEM_LOAD_32dp32b32xESZ_S19_NS4_39AutoVectorizingCopyWithAssumedAlignmentILi128EEENS4_14SM90_TMA_STOREES19_S1V_S1V_EEEvvEEEEvNT_6ParamsE,@"STO_CUDA_ENTRY STV_DEFAULT"
_ZN7cutlass13device_kernelINS_4gemm6kernel13GemmUniversalIN4cute5tupleIJiiiiEEENS1_10collective13CollectiveMmaINS1_35MainloopSm100TmaUmmaWarpSpecializedILi16ELi2ELi4ENS5_IJNS4_1CILi1EEESB_SB_EEEEENS5_IJNSA_ILi128EEENSA_ILi64EEENSA_ILi32EEEEEENS_10bfloat16_tENS5_IJlSB_lEEESI_SJ_NS4_8TiledMMAINS4_8MMA_AtomIJNS4_20SM100_MMA_F16BF16_SSISI_SI_fLi128ELi64ELNS4_4UMMA5MajorE0ELSO_0ELNSN_7ScaleInE0ELSP_0EEEEEENS4_6LayoutISC_NS5_IJNSA_ILi0EEEST_ST_EEEEENS5_IJNS4_10UnderscoreESW_SW_EEEEENS4_13SM90_TMA_LOADENS4_14ComposedLayoutINS4_7SwizzleILi2ELi4ELi3EEENS4_18smem_ptr_flag_bitsILi16EEENSS_INS5_IJNSA_ILi8EEESG_EEENS5_IJSG_SB_EEEEEEEvNS4_8identityESZ_S19_vS1A_EENS_8epilogue10collective18CollectiveEpilogueINS1C_23Sm100TmaWarpSpecializedILi3ELi2ELi32ELb1ELb0EEEJSH_NS5_IJNSS_ISE_SB_EENSS_ISG_SB_EEEEESI_SJ_SI_SJ_NS1C_6fusion15FusionCallbacksIS1G_NS1K_17LinearCombinationISI_fSI_fLNS_15FloatRoundStyleE2EEESH_S1J_JEEENS4_5SM1004TMEM4LOAD26SM100_TMEM_LOAD_32dp32b32xESZ_S19_NS4_39AutoVectorizingCopyWithAssumedAlignmentILi128EEENS4_14SM90_TMA_STOREES19_S1V_S1V_EEEvvEEEEvNT_6ParamsE:
[----:B------:R-:W1:Y:S01]  /*0000*/  LDC R1, c[0x0][0x37c] ;  /* 0x0000df00ff017b82 */ /* 0x000e620000000800 */
[----:B------:R-:W2:Y:S01]  /*0010*/  S2R R93, SR_TID.X ;  /* 0x00000000005d7919 */ /* 0x000ea20000002100 */
[----:B------:R-:W3:Y:S01]  /*0020*/  LDCU.64 UR4, c[0x0][0x890] ;  /* 0x00011200ff0477ac */ /* 0x000ee20008000a00 */
[----:B------:R-:W-:Y:S02]  /*0030*/  PRMT R88, RZ, 0x7610, R88 ;  /* 0x00007610ff587816 */ /* 0x000fe40000000058 */
[----:B------:R-:W-:Y:S01]  /*0040*/  ELECT P5, URZ, PT ;  /* 0x0000000000ff782f */ /* 0x000fe200038a0000 */
[----:B------:R-:W4:Y:S01]  /*0050*/  LDCU.64 UR46, c[0x0][0x358] ;  /* 0x00006b00ff2e77ac */ /* 0x000f220008000a00 */
[----:B---3--:R-:W-:-:S04]  /*0060*/  UISETP.NE.U32.AND UP0, UPT, UR4, URZ, UPT ;  /* 0x000000ff0400728c */ /* 0x008fc8000bf05070 */
[----:B------:R-:W-:Y:S01]  /*0070*/  UISETP.NE.AND.EX UP0, UPT, UR5, URZ, UPT, UP0 ;  /* 0x000000ff0500728c */ /* 0x000fe2000bf05300 */
[----:B--2---:R-:W-:-:S05]  /*0080*/  SHF.R.U32.HI R92, RZ, 0x5, R93 ;  /* 0x00000005ff5c7819 */ /* 0x004fca000001165d */
[----:B------:R-:W2:Y:S02]  /*0090*/  SHFL.IDX PT, R0, R92, RZ, 0x1f ;  /* 0x00001fff5c007589 */ /* 0x000ea400000e0000 */
[----:B--2---:R-:W-:Y:S01]  /*00a0*/  R2UR UR8, R0 ;  /* 0x00000000000872ca */ /* 0x004fe200000e0000 */
[----:B-1--4-:R-:W-:-:S14]  /*00b0*/  BRA.U UP0, `(.L_x_0) ;  /* 0x00000001002c7547 */ /* 0x012fdc000b800000 */
[----:B------:R-:W1:Y:S02]  /*00c0*/  LDCU.64 UR6, c[0x0][0x888] ;  /* 0x00011100ff0677ac */ /* 0x000e640008000a00 */
[----:B-1----:R-:W-:-:S04]  /*00d0*/  UISETP.NE.U32.AND UP0, UPT, UR6, URZ, UPT ;  /* 0x000000ff0600728c */ /* 0x002fc8000bf05070 */
[----:B------:R-:W-:-:S09]  /*00e0*/  UISETP.NE.AND.EX UP0, UPT, UR7, URZ, UPT, UP0 ;  /* 0x000000ff0700728c */ /* 0x000fd2000bf05300 */
[----:B------:R-:W-:Y:S05]  /*00f0*/  BRA.U !UP0, `(.L_x_1) ;  /* 0x0000000108107547 */ /* 0x000fea000b800000 */
[----:B------:R-:W1:Y:S02]  /*0100*/  LDC.64 R2, c[0x0][0x888] ;  /* 0x00022200ff027b82 */ /* 0x000e640000000a00 */
[----:B-1----:R1:W5:Y:S01]  /*0110*/  LDG.E R49, desc[UR46][R2.64] ;  /* 0x0000002e02317981 */ /* 0x002362000c1e1900 */
[----:B------:R-:W-:Y:S01]  /*0120*/  HFMA2 R88, -RZ, RZ, 0, 5.9604644775390625e-08 ;  /* 0x00000001ff587431 */ /* 0x000fe200000001ff */
[----:B------:R-:W-:Y:S05]  /*0130*/  BRA `(.L_x_0) ;  /* 0x00000000000c7947 */ /* 0x000fea0003800000 */
.L_x_1:
[----:B------:R-:W1:Y:S01]  /*0140*/  LDCU UR6, c[0x0][0x880] ;  /* 0x00011000ff0677ac */ /* 0x000e620008000800 */
[----:B------:R-:W-:Y:S01]  /*0150*/  HFMA2 R88, -RZ, RZ, 0, 5.9604644775390625e-08 ;  /* 0x00000001ff587431 */ /* 0x000fe200000001ff */
[----:B-1----:R-:W-:-:S07]  /*0160*/  MOV R49, UR6 ;  /* 0x0000000600317c02 */ /* 0x002fce0008000f00 */
.L_x_0:
[----:B------:R-:W2:Y:S02]  /*0170*/  LDCU.64 UR6, c[0x0][0x8b0] ;  /* 0x00011600ff0677ac */ /* 0x000ea40008000a00 */
[----:B--2---:R-:W-:-:S04]  /*0180*/  UISETP.NE.U32.AND UP0, UPT, UR6, URZ, UPT ;  /* 0x000000ff0600728c */ /* 0x004fc8000bf05070 */
[----:B------:R-:W-:-:S09]  /*0190*/  UISETP.NE.AND.EX UP0, UPT, UR7, URZ, UPT, UP0 ;  /* 0x000000ff0700728c */ /* 0x000fd2000bf05300 */
[----:B------:R-:W-:Y:S05]  /*01a0*/  BRA.U UP0, `(.L_x_2) ;  /* 0x0000000100247547 */ /* 0x000fea000b800000 */
[----:B------:R-:W2:Y:S02]  /*01b0*/  LDCU.64 UR6, c[0x0][0x8a8] ;  /* 0x00011500ff0677ac */ /* 0x000ea40008000a00 */
[----:B--2---:R-:W-:-:S04]  /*01c0*/  UISETP.NE.U32.AND UP0, UPT, UR6, URZ, UPT ;  /* 0x000000ff0600728c */ /* 0x004fc8000bf05070 */
[----:B------:R-:W-:-:S09]  /*01d0*/  UISETP.NE.AND.EX UP0, UPT, UR7, URZ, UPT, UP0 ;  /* 0x000000ff0700728c */ /* 0x000fd2000bf05300 */
[----:B------:R-:W-:Y:S05]  /*01e0*/  BRA.U !UP0, `(.L_x_3) ;  /* 0x00000001080c7547 */ /* 0x000fea000b800000 */
[----:B-1----:R-:W1:Y:S02]  /*01f0*/  LDC.64 R2, c[0x0][0x8a8] ;  /* 0x00022a00ff027b82 */ /* 0x002e640000000a00 */
[----:B-1----:R2:W5:Y:S01]  /*0200*/  LDG.E R47, desc[UR46][R2.64] ;  /* 0x0000002e022f7981 */ /* 0x002562000c1e1900 */
[----:B------:R-:W-:Y:S05]  /*0210*/  BRA `(.L_x_2) ;  /* 0x0000000000087947 */ /* 0x000fea0003800000 */
.L_x_3:
[----:B------:R-:W2:Y:S02]  /*0220*/  LDCU UR6, c[0x0][0x8a0] ;  /* 0x00011400ff0677ac */ /* 0x000ea40008000800 */
[----:B--2---:R-:W-:Y:S02]  /*0230*/  MOV R47, UR6 ;  /* 0x00000006002f7c02 */ /* 0x004fe40008000f00 */
.L_x_2:
[----:B------:R-:W-:Y:S01]  /*0240*/  IMAD.U32 R0, RZ, RZ, UR8 ;  /* 0x00000008ff007e24 */ /* 0x000fe2000f8e00ff */
[----:B------:R-:W-:Y:S04]  /*0250*/  BSSY.RECONVERGENT B0, `(.L_x_4) ;  /* 0x000000c000007945 */ /* 0x000fe80003800200 */
[C---:B------:R-:W-:Y:S02]  /*0260*/  ISETP.NE.OR P1, PT, R0.reuse, 0x1, !P5 ;  /* 0x000000010000780c */ /* 0x040fe40006f25670 */
[----:B------:R-:W-:-:S11]  /*0270*/  ISETP.NE.OR P0, PT, R0, 0x3, !P5 ;  /* 0x000000030000780c */ /* 0x000fd60006f05670 */
[----:B------:R-:W-:Y:S05]  /*0280*/  @P1 BRA `(.L_x_5) ;  /* 0x0000000000201947 */ /* 0x000fea0003800000 */
[----:B------:R-:W3:Y:S02]  /*0290*/  LDCU.64 UR6, c[0x0][0x348] ;  /* 0x00006900ff0677ac */ /* 0x000ee40008000a00 */
[----:B---3--:R-:W-:Y:S02]  /*02a0*/  UIADD3 UR10, UP1, UPT, UR6, 0x80, URZ ;  /* 0x00000080060a7890 */ /* 0x008fe4000ff3e0ff */
[----:B------:R-:W-:Y:S02]  /*02b0*/  UIADD3 UR6, UP0, UPT, UR6, 0x180, URZ ;  /* 0x0000018006067890 */ /* 0x000fe4000ff1e0ff */
[----:B------:R-:W-:Y:S02]  /*02c0*/  UIADD3.X UR11, UPT, UPT, URZ, UR7, URZ, UP1, !UPT ;  /* 0x00000007ff0b7290 */ /* 0x000fe40008ffe4ff */
[----:B------:R-:W-:-:S07]  /*02d0*/  UIADD3.X UR7, UPT, UPT, URZ, UR7, URZ, UP0, !UPT ;  /* 0x00000007ff077290 */ /* 0x000fce00087fe4ff */
[----:B------:R3:W-:Y:S02]  /*02e0*/  UTMACCTL.PF [UR10] ;  /* 0x000000000a0079b9 */ /* 0x0007e40008040000 */
[----:B------:R3:W-:Y:S02]  /*02f0*/  UTMACCTL.PF [UR6] ;  /* 0x00000000060079b9 */ /* 0x0007e40008040000 */
[----:B---3--:R-:W-:Y:S01]  /*0300*/  NOP ;  /* 0x0000000000007918 */ /* 0x008fe20000000000 */
.L_x_5:
[----:B------:R-:W-:Y:S05]  /*0310*/  BSYNC.RECONVERGENT B0 ;  /* 0x0000000000007941 */ /* 0x000fea0003800200 */
.L_x_4:
[----:B------:R-:W-:Y:S04]  /*0320*/  BSSY.RECONVERGENT B0, `(.L_x_6) ;  /* 0x000000a000007945 */ /* 0x000fe80003800200 */
        /* <DEDUP_REMOVED lines=9> */
.L_x_7:
[----:B------:R-:W-:Y:S05]  /*03c0*/  BSYNC.RECONVERGENT B0 ;  /* 0x0000000000007941 */ /* 0x000fea0003800200 */
.L_x_6:
[----:B------:R-:W3:Y:S01]  /*03d0*/  LDCU.64 UR6, c[0x0][0x888] ;  /* 0x00011100ff0677ac */ /* 0x000ee20008000a00 */
[----:B------:R-:W-:Y:S02]  /*03e0*/  UISETP.EQ.U32.AND UP1, UPT, UR4, URZ, UPT ;  /* 0x000000ff0400728c */ /* 0x000fe4000bf22070 */
[----:B------:R-:W-:Y:S02]  /*03f0*/  UPLOP3.LUT UP2, UPT, UPT, UPT, UPT, 0x80, 0x8 ;  /* 0x000000000008789c */ /* 0x000fe40003f4f070 */
[----:B---3--:R-:W-:-:S04]  /*0400*/  UISETP.NE.U32.AND UP0, UPT, UR6, URZ, UPT ;  /* 0x000000ff0600728c */ /* 0x008fc8000bf05070 */
[----:B------:R-:W-:-:S04]  /*0410*/  UISETP.NE.AND.EX UP0, UPT, UR7, URZ, UPT, UP0 ;  /* 0x000000ff0700728c */ /* 0x000fc8000bf05300 */
[----:B------:R-:W-:-:S04]  /*0420*/  UISETP.EQ.OR.EX UP3, UPT, UR5, URZ, !UP0, UP1 ;  /* 0x000000ff0500728c */ /* 0x000fc8000c762710 */
[----:B------:R-:W-:-:S05]  /*0430*/  UP2UR UR53, UPR, URZ, 0x8 ;  /* 0x00000008ff357883 */ /* 0x000fca0008000000 */
[----:B------:R-:W-:Y:S07]  /*0440*/  BRA.U !UP3, `(.L_x_8) ;  /* 0x000000010b207547 */ /* 0x000fee000b800000 */
[----:B------:R-:W-:Y:S01]  /*0450*/  UISETP.NE.U32.AND UP2, UPT, UR4, URZ, UPT ;  /* 0x000000ff0400728c */ /* 0x000fe2000bf45070 */
[----:B-----5:R-:W-:Y:S01]  /*0460*/  FSETP.NEU.AND P0, PT, R49, RZ, PT ;  /* 0x000000ff3100720b */ /* 0x020fe20003f0d000 */
[----:B------:R-:W-:Y:S02]  /*0470*/  USEL UR4, URZ, 0xffffffff, UP0 ;  /* 0xffffffffff047887 */ /* 0x000fe40008000000 */
[----:B------:R-:W-:-:S10]  /*0480*/  UISETP.NE.AND.EX UP2, UPT, UR5, URZ, UPT, UP2 ;  /* 0x000000ff0500728c */ /* 0x000fd4000bf45320 */
[----:B------:R-:W-:Y:S01]  /*0490*/  VOTEU.ANY UP1, P0 ;  /* 0x0000000000ff7886 */ /* 0x000fe20000020100 */
[----:B------:R-:W-:-:S04]  /*04a0*/  @!UP2 USEL UR4, URZ, 0xffffffff, UP1 ;  /* 0xffffffffff04a887 */ /* 0x000fc80008800000 */
[----:B------:R-:W-:-:S04]  /*04b0*/  ULOP3.LUT UR4, UR4, 0x1, URZ, 0xc0, !UPT ;  /* 0x0000000104047892 */ /* 0x000fc8000f8ec0ff */
[----:B------:R-:W-:-:S11]  /*04c0*/  UISETP.NE.U32.AND UP2, UPT, UR4, 0x1, UPT ;  /* 0x000000010400788c */ /* 0x000fd6000bf45070 */
.L_x_8:
[----:B-12---:R-:W1:Y:S01]  /*04d0*/  SHFL.IDX PT, R2, R92, RZ, 0x1f ;  /* 0x00001fff5c027589 */ /* 0x006e6200000e0000 */
[----:B------:R-:W-:-:S04]  /*04e0*/  UISETP.NE.AND UP1, UPT, UR8, 0x2, UPT ;  /* 0x000000020800788c */ /* 0x000fc8000bf25270 */
[----:B------:R-:W-:Y:S01]  /*04f0*/  USEL UR6, URZ, 0x1, UP1 ;  /* 0x00000001ff067887 */ /* 0x000fe20008800000 */
[----:B-1----:R-:W-:-:S13]  /*0500*/  ISETP.NE.AND P0, PT, R2, RZ, PT ;  /* 0x000000ff0200720c */ /* 0x002fda0003f05270 */
[----:B------:R-:W-:Y:S05]  /*0510*/  @P0 BRA `(.L_x_9) ;  /* 0x0000000000b40947 */ /* 0x000fea0003800000 */
[----:B------:R-:W-:Y:S01]  /*0520*/  ELECT P0, URZ, PT ;  /* 0x0000000000ff782f */ /* 0x000fe20003800000 */
[----:B------:R-:W-:-:S12]  /*0530*/  BSSY.RECONVERGENT B0, `(.L_x_9) ;  /* 0x000002b000007945 */ /* 0x000fd80003800200 */
[----:B------:R-:W-:Y:S05]  /*0540*/  @!P0 BRA `(.L_x_10) ;  /* 0x0000000000a48947 */ /* 0x000fea0003800000 */
[----:B------:R-:W1:Y:S01]  /*0550*/  S2UR UR5, SR_CgaCtaId ;  /* 0x00000000000579c3 */ /* 0x000e620000008800 */
[----:B------:R-:W-:Y:S01]  /*0560*/  UMOV UR7, 0x400 ;  /* 0x0000040000077882 */ /* 0x000fe20000000000 */
[----:B------:R-:W-:Y:S02]  /*0570*/  UMOV UR4, 0x1 ;  /* 0x0000000100047882 */ /* 0x000fe40000000000 */
[----:B------:R-:W-:-:S04]  /*0580*/  UIADD3 UR10, UPT, UPT, -UR4, 0x100000, URZ ;  /* 0x00100000040a7890 */ /* 0x000fc8000fffe1ff */
[----:B------:R-:W-:Y:S02]  /*0590*/  USHF.L.U32 UR11, UR10, 0xb, URZ ;  /* 0x0000000b0a0b7899 */ /* 0x000fe400080006ff */
[----:B------:R-:W-:Y:S02]  /*05a0*/  USHF.L.U32 UR10, UR10, 0x1, URZ ;  /* 0x000000010a0a7899 */ /* 0x000fe400080006ff */
[----:B-1----:R-:W-:Y:S01]  /*05b0*/  ULEA UR5, UR5, UR7, 0x18 ;  /* 0x0000000705057291 */ /* 0x002fe2000f8ec0ff */
[----:B------:R-:W1:Y:S11]  /*05c0*/  FENCE.VIEW.ASYNC.S ;  /* 0x00000000000073c6 */ /* 0x000e760000000000 */
[----:B-1----:R1:W2:Y:S01]  /*05d0*/  SYNCS.EXCH.64 URZ, [UR5], UR10 ;  /* 0x0000000a05ff75b2 */ /* 0x0022a20008000100 */
[----:B------:R1:W3:Y:S01]  /*05e0*/  SYNCS.EXCH.64 URZ, [UR5+0x80], UR10 ;  /* 0x0000800a05ff75b2 */ /* 0x0002e20008000100 */
[----:B------:R1:W4:Y:S01]  /*05f0*/  SYNCS.EXCH.64 URZ, [UR5+0x8], UR10 ;  /* 0x0000080a05ff75b2 */ /* 0x0003220008000100 */
[----:B------:R1:W1:Y:S01]  /*0600*/  SYNCS.EXCH.64 URZ, [UR5+0x88], UR10 ;  /* 0x0000880a05ff75b2 */ /* 0x0002620008000100 */
        /* <DEDUP_REMOVED lines=28> */
[----:B--234-:R-:W-:Y:S01]  /*07d0*/  NOP ;  /* 0x0000000000007918 */ /* 0x01cfe20000000000 */
.L_x_10:
[----:B-1----:R-:W-:Y:S05]  /*07e0*/  BSYNC.RECONVERGENT B0 ;  /* 0x0000000000007941 */ /* 0x002fea0003800200 */
.L_x_9:
[----:B------:R-:W1:Y:S01]  /*07f0*/  SHFL.IDX PT, R2, R92, RZ, 0x1f ;  /* 0x00001fff5c027589 */ /* 0x000e6200000e0000 */
[----:B------:R-:W-:Y:S01]  /*0800*/  NOP ;  /* 0x0000000000007918 */ /* 0x000fe20000000000 */
[----:B-1----:R-:W-:-:S13]  /*0810*/  ISETP.NE.AND P0, PT, R2, 0x1, PT ;  /* 0x000000010200780c */ /* 0x002fda0003f05270 */
[----:B------:R-:W-:Y:S05]  /*0820*/  @P0 BRA `(.L_x_11) ;  /* 0x0000000000500947 */ /* 0x000fea0003800000 */
[----:B------:R-:W1:Y:S01]  /*0830*/  S2UR UR7, SR_CgaCtaId ;  /* 0x00000000000779c3 */ /* 0x000e620000008800 */
[----:B------:R-:W-:Y:S01]  /*0840*/  UMOV UR9, 0x400 ;  /* 0x0000040000097882 */ /* 0x000fe20000000000 */
[----:B------:R-:W-:Y:S01]  /*0850*/  UMOV UR5, 0x20 ;  /* 0x0000002000057882 */ /* 0x000fe20000000000 */
[----:B------:R-:W-:Y:S01]  /*0860*/  UMOV UR4, 0x80 ;  /* 0x0000008000047882 */ /* 0x000fe20000000000 */
[----:B------:R-:W-:-:S04]  /*0870*/  UIADD3 UR10, UPT, UPT, -UR5, 0x100000, URZ ;  /* 0x00100000050a7890 */ /* 0x000fc8000fffe1ff */
[----:B------:R-:W-:Y:S02]  /*0880*/  USHF.L.U32 UR11, UR10, 0xb, URZ ;  /* 0x0000000b0a0b7899 */ /* 0x000fe400080006ff */
[----:B------:R-:W-:Y:S02]  /*0890*/  USHF.L.U32 UR10, UR10, 0x1, URZ ;  /* 0x000000010a0a7899 */ /* 0x000fe400080006ff */
[----:B------:R-:W-:-:S04]  /*08a0*/  UIADD3 UR4, UPT, UPT, -UR4, 0x100000, URZ ;  /* 0x0010000004047890 */ /* 0x000fc8000fffe1ff */
[----:B------:R-:W-:Y:S02]  /*08b0*/  USHF.L.U32 UR5, UR4, 0xb, URZ ;  /* 0x0000000b04057899 */ /* 0x000fe400080006ff */
[----:B------:R-:W-:Y:S01]  /*08c0*/  USHF.L.U32 UR4, UR4, 0x1, URZ ;  /* 0x0000000104047899 */ /* 0x000fe200080006ff */
[----:B------:R-:W-:Y:S01]  /*08d0*/  ELECT P0, URZ, PT ;  /* 0x0000000000ff782f */ /* 0x000fe20003800000 */
[----:B-1----:R-:W-:Y:S01]  /*08e0*/  ULEA UR7, UR7, UR9, 0x18 ;  /* 0x0000000907077291 */ /* 0x002fe2000f8ec0ff */
[----:B------:R-:W1:Y:S11]  /*08f0*/  FENCE.VIEW.ASYNC.S ;  /* 0x00000000000073c6 */ /* 0x000e760000000000 */
[----:B-1----:R1:W2:Y:S01]  /*0900*/  SYNCS.EXCH.64 URZ, [UR7+0x100], UR10 ;  /* 0x0001000a07ff75b2 */ /* 0x0022a20008000100 */
[----:B------:R1:W3:Y:S01]  /*0910*/  SYNCS.EXCH.64 URZ, [UR7+0x118], UR4 ;  /* 0x0001180407ff75b2 */ /* 0x0002e20008000100 */
[----:B------:R1:W4:Y:S01]  /*0920*/  SYNCS.EXCH.64 URZ, [UR7+0x108], UR10 ;  /* 0x0001080a07ff75b2 */ /* 0x0003220008000100 */
[----:B------:R1:W1:Y:S01]  /*0930*/  SYNCS.EXCH.64 URZ, [UR7+0x120], UR4 ;  /* 0x0001200407ff75b2 */ /* 0x0002620008000100 */
[----:B------:R1:W1:Y:S01]  /*0940*/  SYNCS.EXCH.64 URZ, [UR7+0x110], UR10 ;  /* 0x0001100a07ff75b2 */ /* 0x0002620008000100 */
[----:B------:R1:W1:Y:S01]  /*0950*/  SYNCS.EXCH.64 URZ, [UR7+0x128], UR4 ;  /* 0x0001280407ff75b2 */ /* 0x0002620008000100 */
[----:B------:R-:W-:Y:S01]  /*0960*/  NOP ;  /* 0x0000000000007918 */ /* 0x000fe20000000000 */
.L_x_11:
[----:B------:R-:W2:Y:S01]  /*0970*/  SHFL.IDX PT, R2, R92, RZ, 0x1f ;  /* 0x00001fff5c027589 */ /* 0x000ea200000e0000 */
[----:B------:R-:W-:Y:S01]  /*0980*/  NOP ;  /* 0x0000000000007918 */ /* 0x000fe20000000000 */
[----:B--2---:R-:W-:-:S13]  /*0990*/  ISETP.NE.AND P0, PT, R2, 0x3, PT ;  /* 0x000000030200780c */ /* 0x004fda0003f05270 */
[----:B------:R-:W-:Y:S05]  /*09a0*/  @P0 BRA `(.L_x_12) ;  /* 0x0000000000300947 */ /* 0x000fea0003800000 */
[----:B-1----:R-:W1:Y:S01]  /*09b0*/  S2UR UR5, SR_CgaCtaId ;  /* 0x00000000000579c3 */ /* 0x002e620000008800 */
[----:B------:R-:W-:Y:S01]  /*09c0*/  UMOV UR7, 0x400 ;  /* 0x0000040000077882 */ /* 0x000fe20000000000 */
[----:B------:R-:W-:Y:S01]  /*09d0*/  UMOV UR4, 0x20 ;  /* 0x0000002000047882 */ /* 0x000fe20000000000 */
[----:B------:R-:W-:Y:S01]  /*09e0*/  ELECT P0, URZ, PT ;  /* 0x0000000000ff782f */ /* 0x000fe20003800000 */
[----:B------:R-:W-:-:S04]  /*09f0*/  UIADD3 UR10, UPT, UPT, -UR4, 0x100000, URZ ;  /* 0x00100000040a7890 */ /* 0x000fc8000fffe1ff */
[----:B------:R-:W-:Y:S02]  /*0a00*/  USHF.L.U32 UR11, UR10, 0xb, URZ ;  /* 0x0000000b0a0b7899 */ /* 0x000fe400080006ff */
[----:B------:R-:W-:Y:S02]  /*0a10*/  USHF.L.U32 UR10, UR10, 0x1, URZ ;  /* 0x000000010a0a7899 */ /* 0x000fe400080006ff */
[----:B-1----:R-:W-:Y:S01]  /*0a20*/  ULEA UR5, UR5, UR7, 0x18 ;  /* 0x0000000705057291 */ /* 0x002fe2000f8ec0ff */
[----:B------:R-:W1:Y:S11]  /*0a30*/  FENCE.VIEW.ASYNC.S ;  /* 0x00000000000073c6 */ /* 0x000e760000000000 */
[----:B-1----:R2:W1:Y:S01]  /*0a40*/  SYNCS.EXCH.64 URZ, [UR5+0x130], UR10 ;  /* 0x0001300a05ff75b2 */ /* 0x0024620008000100 */
[----:B------:R2:W1:Y:S02]  /*0a50*/  SYNCS.EXCH.64 URZ, [UR5+0x138], UR10 ;  /* 0x0001380a05ff75b2 */ /* 0x0004640008000100 */
[----:B--2---:R-:W-:Y:S01]  /*0a60*/  NOP ;  /* 0x0000000000007918 */ /* 0x004fe20000000000 */
.L_x_12:
[----:B------:R-:W2:Y:S01]  /*0a70*/  SHFL.IDX PT, R2, R92, RZ, 0x1f ;  /* 0x00001fff5c027589 */ /* 0x000ea200000e0000 */
[----:B------:R-:W-:Y:S01]  /*0a80*/  NOP ;  /* 0x0000000000007918 */ /* 0x000fe20000000000 */
[----:B--2---:R-:W-:-:S13]  /*0a90*/  ISETP.NE.AND P0, PT, R2, 0x4, PT ;  /* 0x000000040200780c */ /* 0x004fda0003f05270 */
[----:B------:R-:W-:Y:S05]  /*0aa0*/  @P0 BRA `(.L_x_13) ;  /* 0x00000000004c0947 */ /* 0x000fea0003800000 */
[----:B-1----:R-:W1:Y:S01]  /*0ab0*/  S2UR UR5, SR_CgaCtaId ;  /* 0x00000000000579c3 */ /* 0x002e620000008800 */
[----:B------:R-:W-:Y:S01]  /*0ac0*/  UMOV UR9, 0x100 ;  /* 0x0000010000097882 */ /* 0x000fe20000000000 */
[----:B------:R-:W-:Y:S01]  /*0ad0*/  UMOV UR7, 0x400 ;  /* 0x0000040000077882 */ /* 0x000fe20000000000 */
[----:B------:R-:W-:Y:S01]  /*0ae0*/  USEL UR9, UR9, 0xe0, UP2 ;  /* 0x000000e009097887 */ /* 0x000fe20009000000 */
[----:B------:R-:W-:Y:S01]  /*0af0*/  UMOV UR4, 0x1 ;  /* 0x0000000100047882 */ /* 0x000fe20000000000 */
[----:B------:R-:W-:Y:S01]  /*0b00*/  ELECT P0, URZ, PT ;  /* 0x0000000000ff782f */ /* 0x000fe20003800000 */
[----:B------:R-:W-:-:S04]  /*0b10*/  UIADD3 UR10, UPT, UPT, -UR4, 0x100000, URZ ;  /* 0x00100000040a7890 */ /* 0x000fc8000fffe1ff */
[----:B------:R-:W-:Y:S02]  /*0b20*/  USHF.L.U32 UR11, UR10, 0xb, URZ ;  /* 0x0000000b0a0b7899 */ /* 0x000fe400080006ff */
[----:B------:R-:W-:Y:S02]  /*0b30*/  USHF.L.U32 UR10, UR10, 0x1, URZ ;  /* 0x000000010a0a7899 */ /* 0x000fe400080006ff */
[----:B------:R-:W-:-:S04]  /*0b40*/  UIADD3 UR12, UPT, UPT, -UR9, 0x100000, URZ ;  /* 0x00100000090c7890 */ /* 0x000fc8000fffe1ff */
[----:B------:R-:W-:Y:S02]  /*0b50*/  USHF.L.U32 UR13, UR12, 0xb, URZ ;  /* 0x0000000b0c0d7899 */ /* 0x000fe400080006ff */
[----:B------:R-:W-:Y:S02]  /*0b60*/  USHF.L.U32 UR12, UR12, 0x1, URZ ;  /* 0x000000010c0c7899 */ /* 0x000fe400080006ff */
[----:B-1----:R-:W-:Y:S01]  /*0b70*/  ULEA UR5, UR5, UR7, 0x18 ;  /* 0x0000000705057291 */ /* 0x002fe2000f8ec0ff */
[----:B------:R-:W1:Y:S11]  /*0b80*/  FENCE.VIEW.ASYNC.S ;  /* 0x00000000000073c6 */ /* 0x000e760000000000 */
[----:B-1----:R2:W1:Y:S01]  /*0b90*/  SYNCS.EXCH.64 URZ, [UR5+0x140], UR10 ;  /* 0x0001400a05ff75b2 */ /* 0x0024620008000100 */
[----:B------:R2:W1:Y:S01]  /*0ba0*/  SYNCS.EXCH.64 URZ, [UR5+0x150], UR12 ;  /* 0x0001500c05ff75b2 */ /* 0x0004620008000100 */
[----:B------:R2:W1:Y:S01]  /*0bb0*/  SYNCS.EXCH.64 URZ, [UR5+0x148], UR10 ;  /* 0x0001480a05ff75b2 */ /* 0x0004620008000100 */
[----:B------:R2:W1:Y:S02]  /*0bc0*/  SYNCS.EXCH.64 URZ, [UR5+0x158], UR12 ;  /* 0x0001580c05ff75b2 */ /* 0x0004640008000100 */
[----:B--2---:R-:W-:Y:S01]  /*0bd0*/  NOP ;  /* 0x0000000000007918 */ /* 0x004fe20000000000 */
.L_x_13:
[----:B------:R-:W2:Y:S01]  /*0be0*/  SHFL.IDX PT, R2, R92, RZ, 0x1f ;  /* 0x00001fff5c027589 */ /* 0x000ea200000e0000 */
[----:B------:R-:W-:Y:S01]  /*0bf0*/  NOP ;  /* 0x0000000000007918 */ /* 0x000fe20000000000 */
[----:B--2---:R-:W-:-:S13]  /*0c00*/  ISETP.NE.AND P0, PT, R2, 0x5, PT ;  /* 0x000000050200780c */ /* 0x004fda0003f05270 */
[----:B------:R-:W-:Y:S05]  /*0c10*/  @P0 BRA `(.L_x_14) ;  /* 0x0000000000580947 */ /* 0x000fea0003800000 */
[----:B-1----:R-:W1:Y:S01]  /*0c20*/  S2UR UR7, SR_CgaCtaId ;  /* 0x00000000000779c3 */ /* 0x002e620000008800 */
        /* <DEDUP_REMOVED lines=12> */
[----:B-1----:R2:W1:Y:S01]  /*0cf0*/  SYNCS.EXCH.64 URZ, [UR7+0x160], UR10 ;  /* 0x0001600a07ff75b2 */ /* 0x0024620008000100 */
[----:B------:R2:W1:Y:S01]  /*0d00*/  SYNCS.EXCH.64 URZ, [UR7+0x180], UR4 ;  /* 0x0001800407ff75b2 */ /* 0x0004620008000100 */
[----:B------:R2:W1:Y:S01]  /*0d10*/  SYNCS.EXCH.64 URZ, [UR7+0x168], UR10 ;  /* 0x0001680a07ff75b2 */ /* 0x0004620008000100 */
[----:B------:R2:W1:Y:S01]  /*0d20*/  SYNCS.EXCH.64 URZ, [UR7+0x188], UR4 ;  /* 0x0001880407ff75b2 */ /* 0x0004620008000100 */
[----:B------:R2:W1:Y:S01]  /*0d30*/  SYNCS.EXCH.64 URZ, [UR7+0x170], UR10 ;  /* 0x0001700a07ff75b2 */ /* 0x0004620008000100 */
[----:B------:R2:W1:Y:S01]  /*0d40*/  SYNCS.EXCH.64 URZ, [UR7+0x190], UR4 ;  /* 0x0001900407ff75b2 */ /* 0x0004620008000100 */
[----:B------:R2:W1:Y:S01]  /*0d50*/  SYNCS.EXCH.64 URZ, [UR7+0x178], UR10 ;  /* 0x0001780a07ff75b2 */ /* 0x0004620008000100 */
[----:B------:R2:W1:Y:S02]  /*0d60*/  SYNCS.EXCH.64 URZ, [UR7+0x198], UR4 ;  /* 0x0001980407ff75b2 */ /* 0x0004640008000100 */
[----:B--2---:R-:W-:Y:S01]  /*0d70*/  NOP ;  /* 0x0000000000007918 */ /* 0x004fe20000000000 */
.L_x_14:
        /* <DEDUP_REMOVED lines=18> */
.L_x_15:
[----:B-1----:R-:W1:Y:S01]  /*0ea0*/  S2UR UR5, SR_CTAID.X ;  /* 0x00000000000579c3 */ /* 0x002e620000002500 */
[----:B------:R-:W-:-:S05]  /*0eb0*/  CS2R.32 R87, SR_CgaSize ;  /* 0x0000000000577805 */ /* 0x000fca0000008a00 */
[----:B------:R-:W-:-:S05]  /*0ec0*/  IMAD R87, R87, -0xa0, RZ ;  /* 0xffffff6057577824 */ /* 0x000fca00078e02ff */
[----:B------:R-:W-:-:S14]  /*0ed0*/  R2UR UR9, R87 ;  /* 0x00000000570972ca */ /* 0x000fdc00000e0000 */
[----:B------:R-:W2:Y:S01]  /*0ee0*/  LDCU UR9, c[0x0][UR9+0x2b0] ;  /* 0x00005600090977ac */ /* 0x000ea20008000800 */
[----:B------:R-:W-:Y:S01]  /*0ef0*/  NOP ;  /* 0x0000000000007918 */ /* 0x000fe20000000000 */
[----:B------:R-:W-:-:S05]  /*0f00*/  CS2R.32 R87, SR_CgaSize ;  /* 0x0000000000577805 */ /* 0x000fca0000008a00 */
[----:B------:R-:W-:-:S05]  /*0f10*/  IMAD R87, R87, -0xa0, RZ ;  /* 0xffffff6057577824 */ /* 0x000fca00078e02ff */
[----:B------:R-:W-:-:S14]  /*0f20*/  R2UR UR7, R87 ;  /* 0x00000000570772ca */ /* 0x000fdc00000e0000 */
[----:B------:R-:W3:Y:S01]  /*0f30*/  LDCU UR7, c[0x0][UR7+0x2b4] ;  /* 0x00005680070777ac */ /* 0x000ee20008000800 */
[----:B------:R-:W4:Y:S08]  /*0f40*/  S2UR UR4, SR_CTAID.Y ;  /* 0x00000000000479c3 */ /* 0x000f300000002600 */
[----:B------:R-:W3:Y:S01]  /*0f50*/  LDC R10, c[0x0][0xb24] ;  /* 0x0002c900ff0a7b82 */ /* 0x000ee20000000800 */
[----:B-1----:R-:W-:-:S02]  /*0f60*/  I2FP.F32.U32 R87, UR5 ;  /* 0x0000000500577c45 */ /* 0x002fc40008201000 */
[----:B------:R-:W-:-:S05]  /*0f70*/  CS2R.32 R3, SR_CgaSize ;  /* 0x0000000000037805 */ /* 0x000fca0000008a00 */
[----:B------:R-:W-:-:S06]  /*0f80*/  IMAD R3, R3, -0xa0, RZ ;  /* 0xffffff6003037824 */ /* 0x000fcc00078e02ff */
[----:B------:R-:W1:Y:S01]  /*0f90*/  LDC R3, c[0x0][R3+0x2a0] ;  /* 0x0000a80003037b82 */ /* 0x000e620000000800 */
[----:B------:R-:W-:Y:S01]  /*0fa0*/  MOV R15, UR5 ;  /* 0x00000005000f7c02 */ /* 0x000fe20008000f00 */
[----:B--2---:R-:W-:Y:S01]  /*0fb0*/  FMUL R87, R87, UR9 ;  /* 0x0000000957577c20 */ /* 0x004fe20008400000 */
[----:B----4-:R-:W-:Y:S02]  /*0fc0*/  I2FP.F32.U32 R86, UR4 ;  /* 0x0000000400567c45 */ /* 0x010fe40008201000 */
[----:B------:R-:W-:-:S05]  /*0fd0*/  CS2R.32 R2, SR_CgaSize ;  /* 0x0000000000027805 */ /* 0x000fca0000008a00 */
[----:B------:R-:W-:-:S06]  /*0fe0*/  IMAD R2, R2, -0xa0, RZ ;  /* 0xffffff6002027824 */ /* 0x000fcc00078e02ff */
[----:B------:R-:W2:Y:S01]  /*0ff0*/  LDC R2, c[0x0][R2+0x2a4] ;  /* 0x0000a90002027b82 */ /* 0x000ea20000000800 */
[----:B------:R-:W-:Y:S01]  /*1000*/  MOV R14, UR4 ;  /* 0x00000004000e7c02 */ /* 0x000fe20008000f00 */
[----:B------:R-:W4:Y:S01]  /*1010*/  F2I.U32.TRUNC.NTZ R87, R87 ;  /* 0x0000005700577305 */ /* 0x000f22000020f000 */
[----:B---3--:R-:W-:-:S05]  /*1020*/  FMUL R86, R86, UR7 ;  /* 0x0000000756567c20 */ /* 0x008fca0008400000 */
[----:B------:R-:W-:Y:S01]  /*1030*/  BAR.SYNC.DEFER_BLOCKING 0x0 ;  /* 0x0000000000007b1d */ /* 0x000fe20000010000 */
[----:B------:R-:W-:-:S05]  /*1040*/  ISETP.GE.AND P0, PT, R10, 0x1, PT ;  /* 0x000000010a00780c */ /* 0x000fca0003f06270 */
[----:B------:R-:W3:Y:S02]  /*1050*/  F2I.U32.TRUNC.NTZ R86, R86 ;  /* 0x0000005600567305 */ /* 0x000ee4000020f000 */
[----:B------:R-:W2:Y:S01]  /*1060*/  S2UR UR36, SR_CTAID.Z ;  /* 0x00000000002479c3 */ /* 0x000ea20000002700 */
[----:B----4-:R-:W-:-:S05]  /*1070*/  IADD3 R87, PT, PT, -R87, RZ, RZ ;  /* 0x000000ff57577210 */ /* 0x010fca0007ffe1ff */
[----:B-1----:R-:W-:Y:S01]  /*1080*/  IMAD R87, R3, R87, UR5 ;  /* 0x0000000503577e24 */ /* 0x002fe2000f8e0257 */
[----:B---3--:R-:W-:-:S05]  /*1090*/  IADD3 R86, PT, PT, -R86, RZ, RZ ;  /* 0x000000ff56567210 */ /* 0x008fca0007ffe1ff */
[----:B--2---:R-:W-:Y:S01]  /*10a0*/  IMAD R86, R2, R86, UR4 ;  /* 0x0000000402567e24 */ /* 0x004fe2000f8e0256 */
[----:B------:R-:W-:Y:S06]  /*10b0*/  @!P0 BRA `(.L_x_16) ;  /* 0x0000000000b88947 */ /* 0x000fec0003800000 */
[----:B------:R-:W1:Y:S01]  /*10c0*/  LDC.64 R4, c[0x0][0xb18] ;  /* 0x0002c600ff047b82 */ /* 0x000e620000000a00 */
[----:B------:R-:W-:-:S07]  /*10d0*/  ISETP.NE.AND P0, PT, R10, 0x1, PT ;  /* 0x000000010a00780c */ /* 0x000fce0003f05270 */
[----:B------:R-:W2:Y:S08]  /*10e0*/  LDC R9, c[0x0][0xb0c] ;  /* 0x0002c300ff097b82 */ /* 0x000eb00000000800 */
[----:B------:R-:W3:Y:S08]  /*10f0*/  LDC R12, c[0x0][0x370] ;  /* 0x0000dc00ff0c7b82 */ /* 0x000ef00000000800 */
[----:B------:R-:W4:Y:S01]  /*1100*/  LDC R11, c[0x0][0x374] ;  /* 0x0000dd00ff0b7b82 */ /* 0x000f220000000800 */
[----:B-1----:R-:W-:-:S07]  /*1110*/  ISETP.NE.AND P1, PT, R4, 0x1, PT ;  /* 0x000000010400780c */ /* 0x002fce0003f25270 */
[----:B------:R-:W3:Y:S01]  /*1120*/  LDC.64 R6, c[0x0][0xb10] ;  /* 0x0002c400ff067b82 */ /* 0x000ee20000000a00 */
[----:B--2---:R-:W-:-:S07]  /*1130*/  ISETP.NE.AND P2, PT, R9, 0x1, PT ;  /* 0x000000010900780c */ /* 0x004fce0003f45270 */
[----:B------:R-:W1:Y:S08]  /*1140*/  LDC R8, c[0x0][0xb20] ;  /* 0x0002c800ff087b82 */ /* 0x000e700000000800 */
[----:B------:R-:W2:Y:S01]  /*1150*/  LDC.64 R2, c[0x0][0xb28] ;  /* 0x0002ca00ff027b82 */ /* 0x000ea20000000a00 */
[----:B----4-:R-:W-:-:S04]  /*1160*/  IMAD.HI.U32 R13, R11, R5, RZ ;  /* 0x000000050b0d7227 */ /* 0x010fc800078e00ff */
[----:B------:R-:W-:-:S04]  /*1170*/  IMAD.HI.U32 R5, R14, R5, RZ ;  /* 0x000000050e057227 */ /* 0x000fc800078e00ff */
[----:B---3--:R-:W-:-:S05]  /*1180*/  IMAD.HI.U32 R16, R12, R6, RZ ;  /* 0x000000060c107227 */ /* 0x008fca00078e00ff */
[-C--:B------:R-:W-:Y:S01]  /*1190*/  @P2 SHF.R.U32.HI R12, RZ, R7.reuse, R16 ;  /* 0x00000007ff0c2219 */ /* 0x080fe20000011610 */
[----:B------:R-:W-:Y:S01]  /*11a0*/  IMAD.HI.U32 R16, R15, R6, RZ ;  /* 0x000000060f107227 */ /* 0x000fe200078e00ff */
[-C--:B-1----:R-:W-:Y:S02]  /*11b0*/  @P1 SHF.R.U32.HI R11, RZ, R8.reuse, R13 ;  /* 0x00000008ff0b1219 */ /* 0x082fe4000001160d */
[----:B------:R-:W-:Y:S02]  /*11c0*/  SHF.R.U32.HI R5, RZ, R8, R5 ;  /* 0x00000008ff057219 */ /* 0x000fe40000011605 */
[----:B------:R-:W-:Y:S02]  /*11d0*/  SHF.R.U32.HI R16, RZ, R7, R16 ;  /* 0x00000007ff107219 */ /* 0x000fe40000011610 */
[----:B------:R-:W-:Y:S01]  /*11e0*/  SEL R5, R14, R5, !P1 ;  /* 0x000000050e057207 */ /* 0x000fe20004800000 */
[----:B--2---:R-:W-:Y:S01]  /*11f0*/  IMAD.HI.U32 R13, R11, R2, RZ ;  /* 0x000000020b0d7227 */ /* 0x004fe200078e00ff */
[----:B------:R-:W-:-:S03]  /*1200*/  SEL R16, R15, R16, !P2 ;  /* 0x000000100f107207 */ /* 0x000fc60005000000 */
[----:B------:R-:W-:Y:S01]  /*1210*/  IMAD.HI.U32 R6, R12, R2, RZ ;  /* 0x000000020c067227 */ /* 0x000fe200078e00ff */
[----:B------:R-:W-:-:S04]  /*1220*/  @P0 SHF.R.U32.HI R11, RZ, R3, R13 ;  /* 0x00000003ff0b0219 */ /* 0x000fc8000001160d */
[----:B------:R-:W-:Y:S01]  /*1230*/  @P0 SHF.R.U32.HI R12, RZ, R3, R6 ;  /* 0x00000003ff0c0219 */ /* 0x000fe20000011606 */
[----:B------:R-:W-:-:S04]  /*1240*/  IMAD R11, R11, R10, RZ ;  /* 0x0000000a0b0b7224 */ /* 0x000fc800078e02ff */
[----:B------:R-:W-:Y:S01]  /*1250*/  IMAD R6, R12, R10, RZ ;  /* 0x0000000a0c067224 */ /* 0x000fe200078e02ff */
[----:B------:R-:W-:-:S04]  /*1260*/  ISETP.GE.AND P1, PT, R5, R11, PT ;  /* 0x0000000b0500720c */ /* 0x000fc80003f26270 */
[----:B------:R-:W-:Y:S01]  /*1270*/  ISETP.GE.OR P1, PT, R16, R6, P1 ;  /* 0x000000061000720c */ /* 0x000fe20000f26670 */
[----:B------:R-:W-:-:S05]  /*1280*/  IMAD.HI.U32 R6, R5, R2, RZ ;  /* 0x0000000205067227 */ /* 0x000fca00078e00ff */
[----:B------:R-:W-:-:S04]  /*1290*/  SHF.R.U32.HI R6, RZ, R3, R6 ;  /* 0x00000003ff067219 */ /* 0x000fc80000011606 */
[----:B------:R-:W-:-:S03]  /*12a0*/  SEL R6, R5, R6, !P0 ;  /* 0x0000000605067207 */ /* 0x000fc60004000000 */
[----:B------:R-:W-:Y:S01]  /*12b0*/  @!P1 IMAD.HI.U32 R7, R16, R2, RZ ;  /* 0x0000000210079227 */ /* 0x000fe200078e00ff */
[----:B------:R-:W-:-:S04]  /*12c0*/  IADD3 R2, PT, PT, -R6, RZ, RZ ;  /* 0x000000ff06027210 */ /* 0x000fc80007ffe1ff */
[----:B------:R-:W-:Y:S01]  /*12d0*/  @!P1 SHF.R.U32.HI R3, RZ, R3, R7 ;  /* 0x00000003ff039219 */ /* 0x000fe20000011607 */
[----:B------:R-:W-:Y:S01]  /*12e0*/  IMAD R2, R10, R2, R5 ;  /* 0x000000020a027224 */ /* 0x000fe200078e0205 */
[----:B------:R-:W-:Y:S02]  /*12f0*/  IADD3 R7, PT, PT, -R5, RZ, RZ ;  /* 0x000000ff05077210 */ /* 0x000fe40007ffe1ff */
[----:B------:R-:W-:-:S03]  /*1300*/  @!P1 SEL R3, R16, R3, !P0 ;  /* 0x0000000310039207 */ /* 0x000fc60004000000 */
[----:B------:R-:W-:Y:S02]  /*1310*/  IMAD R7, R4, R7, R14 ;  /* 0x0000000704077224 */ /* 0x000fe400078e020e */
[--C-:B------:R-:W-:Y:S02]  /*1320*/  @!P1 IMAD.IADD R6, R6, 0x1, -R3.reuse ;  /* 0x0000000106069824 */ /* 0x100fe400078e0a03 */
[----:B------:R-:W-:Y:S01]  /*1330*/  @!P1 IMAD R3, R2, R12, R3 ;  /* 0x0000000c02039224 */ /* 0x000fe200078e0203 */
[----:B------:R-:W-:Y:S01]  /*1340*/  IADD3 R2, PT, PT, -R16, RZ, RZ ;  /* 0x000000ff10027210 */ /* 0x000fe20007ffe1ff */
[----:B------:R-:W-:Y:S02]  /*1350*/  @!P1 IMAD R5, R6, R10, R16 ;  /* 0x0000000a06059224 */ /* 0x000fe400078e0210 */
[----:B------:R-:W-:Y:S02]  /*1360*/  @!P1 IMAD.MOV.U32 R16, RZ, RZ, R3 ;  /* 0x000000ffff109224 */ /* 0x000fe400078e0003 */
[----:B------:R-:W-:-:S02]  /*1370*/  IMAD R2, R9, R2, R15 ;  /* 0x0000000209027224 */ /* 0x000fc400078e020f */
[----:B------:R-:W-:Y:S02]  /*1380*/  IMAD R14, R5, R4, R7 ;  /* 0x00000004050e7224 */ /* 0x000fe400078e0207 */
[----:B------:R-:W-:Y:S02]  /*1390*/  IMAD R15, R16, R9, R2 ;  /* 0x00000009100f7224 */ /* 0x000fe400078e0202 */
.L_x_16:
[----:B------:R-:W1:Y:S01]  /*13a0*/  LDCU UR4, c[0x0][0xb30] ;  /* 0x00016600ff0477ac */ /* 0x000e620008000800 */
[----:B------:R-:W2:Y:S08]  /*13b0*/  S2UR UR37, SR_CgaCtaId ;  /* 0x00000000002579c3 */ /* 0x000eb00000008800 */
[----:B------:R-:W3:Y:S01]  /*13c0*/  LDC R40, c[0x0][0xb24] ;  /* 0x0002c900ff287b82 */ /* 0x000ee20000000800 */
[----:B-1----:R-:W-:-:S09]  /*13d0*/  UISETP.NE.AND UP1, UPT, UR4, 0x1, UPT ;  /* 0x000000010400788c */ /* 0x002fd2000bf25270 */
[----:B--2---:R-:W-:Y:S05]  /*13e0*/  BRA.U UP1, `(.L_x_17) ;  /* 0x0000000101407547 */ /* 0x004fea000b800000 */
[----:B------:R-:W1:Y:S08]  /*13f0*/  LDC.64 R4, c[0x0][0xb10] ;  /* 0x0002c400ff047b82 */ /* 0x000e700000000a00 */
[----:B------:R-:W2:Y:S08]  /*1400*/  LDC.64 R2, c[0x0][0xb18] ;  /* 0x0002c600ff027b82 */ /* 0x000eb00000000a00 */
[----:B------:R-:W4:Y:S08]  /*1410*/  LDC R6, c[0x0][0xb20] ;  /* 0x0002c800ff067b82 */ /* 0x000f300000000800 */
[----:B------:R-:W3:Y:S01]  /*1420*/  LDC R7, c[0x0][0xb0c] ;  /* 0x0002c300ff077b82 */ /* 0x000ee20000000800 */
[----:B-1----:R-:W-:-:S05]  /*1430*/  IMAD.HI.U32 R4, R15, R4, RZ ;  /* 0x000000040f047227 */ /* 0x002fca00078e00ff */
[----:B------:R-:W-:Y:S01]  /*1440*/  SHF.R.U32.HI R4, RZ, R5, R4 ;  /* 0x00000005ff047219 */ /* 0x000fe20000011604 */
[----:B--2---:R-:W-:Y:S01]  /*1450*/  IMAD.HI.U32 R3, R14, R3, RZ ;  /* 0x000000030e037227 */ /* 0x004fe200078e00ff */
[----:B------:R-:W-:-:S04]  /*1460*/  ISETP.NE.AND P0, PT, R2, 0x1, PT ;  /* 0x000000010200780c */ /* 0x000fc80003f05270 */
[----:B----4-:R-:W-:-:S04]  /*1470*/  SHF.R.U32.HI R3, RZ, R6, R3 ;  /* 0x00000006ff037219 */ /* 0x010fc80000011603 */
[----:B------:R-:W-:Y:S02]  /*1480*/  SEL R3, R14, R3, !P0 ;  /* 0x000000030e037207 */ /* 0x000fe40004000000 */
[----:B---3--:R-:W-:-:S04]  /*1490*/  ISETP.NE.AND P1, PT, R7, 0x1, PT ;  /* 0x000000010700780c */ /* 0x008fc80003f25270 */
[----:B------:R-:W-:-:S05]  /*14a0*/  SEL R4, R15, R4, !P1 ;  /* 0x000000040f047207 */ /* 0x000fca0004800000 */
[----:B------:R-:W-:Y:S02]  /*14b0*/  IMAD.IADD R5, R3, 0x1, -R4 ;  /* 0x0000000103057824 */ /* 0x000fe400078e0a04 */
[----:B------:R-:W-:Y:S02]  /*14c0*/  IMAD.IADD R3, R4, 0x1, -R3 ;  /* 0x0000000104037824 */ /* 0x000fe400078e0a03 */
[----:B------:R-:W-:Y:S02]  /*14d0*/  IMAD R15, R5, R7, R15 ;  /* 0x00000007050f7224 */ /* 0x000fe400078e020f */
[----:B------:R-:W-:-:S07]  /*14e0*/  IMAD R14, R3, R2, R14 ;  /* 0x00000002030e7224 */ /* 0x000fce00078e020e */
.L_x_17:
[----:B------:R-:W-:Y:S01]  /*14f0*/  BAR.SYNC.DEFER_BLOCKING 0x0 ;  /* 0x0000000000007b1d */ /* 0x000fe20000010000 */
[----:B------:R-:W-:Y:S01]  /*1500*/  UISETP.NE.AND UP1, UPT, UR8, 0x2, UPT ;  /* 0x000000020800788c */ /* 0x000fe2000bf25270 */
[----:B------:R-:W-:Y:S02]  /*1510*/  ISETP.NE.OR P5, PT, R0, 0x2, !P5 ;  /* 0x000000020000780c */ /* 0x000fe40006fa5670 */
[----:B------:R-:W-:-:S06]  /*1520*/  LOP3.LUT R2, R93, 0x1f, RZ, 0xc0, !PT ;  /* 0x0000001f5d027812 */ /* 0x000fcc00078ec0ff */
[----:B------:R-:W-:Y:S05]  /*1530*/  BRA.U UP1, `(.L_x_18) ;  /* 0x00000019010c7547 */ /* 0x000fea000b800000 */
[----:B------:R-:W1:Y:S01]  /*1540*/  LDCU UR13, c[0x0][0x38c] ;  /* 0x00007180ff0d77ac */ /* 0x000e620008000800 */
[----:B------:R-:W2:Y:S01]  /*1550*/  LDC R8, c[0x0][0x370] ;  /* 0x0000dc00ff087b82 */ /* 0x000ea20000000800 */
[----:B------:R-:W-:Y:S01]  /*1560*/  PLOP3.LUT P1, PT, PT, PT, UP2, 0x80, 0x8 ;  /* 0x000000000008781c */ /* 0x000fe20003f2f028 */
[----:B------:R-:W-:Y:S01]  /*1570*/  IMAD.MOV.U32 R17, RZ, RZ, 0x1 ;  /* 0x00000001ff117424 */ /* 0x000fe200078e00ff */
[----:B------:R-:W-:Y:S01]  /*1580*/  ISETP.EQ.OR P4, PT, R2, RZ, P5 ;  /* 0x000000ff0200720c */ /* 0x000fe20002f82670 */
[----:B------:R-:W-:Y:S01]  /*1590*/  IMAD.MOV.U32 R16, RZ, RZ, RZ ;  /* 0x000000ffff107224 */ /* 0x000fe200078e00ff */
[----:B------:R-:W-:Y:S02]  /*15a0*/  PLOP3.LUT P1, PT, P1, PT, PT, 0x8, 0x80 ;  /* 0x000000000080781c */ /* 0x000fe40000f2e170 */
[----:B------:R-:W-:Y:S01]  /*15b0*/  CS2R R12, SRZ ;  /* 0x00000000000c7805 */ /* 0x000fe2000001ff00 */
[----:B------:R-:W-:Y:S01]  /*15c0*/  IMAD.MOV.U32 R11, RZ, RZ, 0x1 ;  /* 0x00000001ff0b7424 */ /* 0x000fe200078e00ff */
[----:B------:R-:W4:Y:S01]  /*15d0*/  LDC R0, c[0x0][0x374] ;  /* 0x0000dd00ff007b82 */ /* 0x000f220000000800 */
[----:B------:R-:W2:Y:S01]  /*15e0*/  LDCU.64 UR22, c[0x0][0x348] ;  /* 0x00006900ff1677ac */ /* 0x000ea20008000a00 */
[----:B------:R-:W-:Y:S01]  /*15f0*/  UMOV UR6, URZ ;  /* 0x000000ff00067c82 */ /* 0x000fe20008000000 */
[----:B-1----:R-:W-:-:S04]  /*1600*/  UIADD3 UR5, UPT, UPT, UR13, 0x1f, URZ ;  /* 0x0000001f0d057890 */ /* 0x002fc8000fffe0ff */
[----:B------:R-:W-:-:S04]  /*1610*/  USHF.R.S32.HI UR4, URZ, 0x1f, UR5 ;  /* 0x0000001fff047899 */ /* 0x000fc80008011405 */
[----:B------:R-:W-:-:S04]  /*1620*/  ULEA.HI UR4, UR4, UR5, URZ, 0x5 ;  /* 0x0000000504047291 */ /* 0x000fc8000f8f28ff */
[----:B------:R-:W-:Y:S02]  /*1630*/  USHF.R.S32.HI UR15, URZ, 0x5, UR4 ;  /* 0x00000005ff0f7899 */ /* 0x000fe40008011404 */
[----:B------:R-:W-:Y:S02]  /*1640*/  UIADD3 UR4, UPT, UPT, UR13, -0x1, URZ ;  /* 0xffffffff0d047890 */ /* 0x000fe4000fffe0ff */
[----:B------:R-:W-:Y:S02]  /*1650*/  UISETP.LT.U32.AND UP0, UPT, UR15, 0x10, UPT ;  /* 0x000000100f00788c */ /* 0x000fe4000bf01070 */
[----:B------:R-:W-:Y:S02]  /*1660*/  UISETP.GE.U32.AND UP1, UPT, UR4, -0x3f, UPT ;  /* 0xffffffc10400788c */ /* 0x000fe4000bf26070 */
[----:B------:R-:W-:Y:S02]  /*1670*/  USEL UR14, UR15, 0x10, UP0 ;  /* 0x000000100f0e7887 */ /* 0x000fe40008000000 */
[----:B------:R-:W-:-:S02]  /*1680*/  UIADD3 UR13, UPT, UPT, UR13, 0x3e, URZ ;  /* 0x0000003e0d0d7890 */ /* 0x000fc4000fffe0ff */
[----:B------:R-:W-:Y:S02]  /*1690*/  UIADD3 UR5, UPT, UPT, UR14, -0x1, URZ ;  /* 0xffffffff0e057890 */ /* 0x000fe4000fffe0ff */
[----:B------:R-:W-:-:S03]  /*16a0*/  UIADD3 UR7, UPT, UPT, UR15, -UR14, URZ ;  /* 0x8000000e0f077290 */ /* 0x000fc6000fffe0ff */
[----:B------:R-:W-:-:S04]  /*16b0*/  @UP1 UIADD3 UR5, UPT, UPT, UR14, URZ, URZ ;  /* 0x000000ff0e051290 */ /* 0x000fc8000fffe0ff */
[----:B--2---:R-:W-:-:S12]  /*16c0*/  UIADD3 UR5, UPT, UPT, UR5, 0x1, URZ ;  /* 0x0000000105057890 */ /* 0x004fd8000fffe0ff */
.L_x_36:
[----:B------:R-:W-:Y:S01]  /*16d0*/  UISETP.NE.AND UP0, UPT, UR37, URZ, UPT ;  /* 0x000000ff2500728c */ /* 0x000fe2000bf05270 */
[----:B------:R-:W1:Y:S08]  /*16e0*/  S2UR UR37, SR_CgaCtaId ;  /* 0x00000000002579c3 */ /* 0x000e700000008800 */
[----:B------:R-:W-:Y:S05]  /*16f0*/  BRA.U UP0, `(.L_x_19) ;  /* 0x0000000100347547 */ /* 0x000fea000b800000 */
[----:B------:R-:W2:Y:S01]  /*1700*/  S2R R2, SR_CgaCtaId ;  /* 0x0000000000027919 */ /* 0x000ea20000008800 */
[----:B------:R-:W-:-:S04]  /*1710*/  MOV R3, 0x400 ;  /* 0x0000040000037802 */ /* 0x000fc80000000f00 */
[----:B--2---:R-:W-:Y:S02]  /*1720*/  LEA R2, R2, R3, 0x18 ;  /* 0x0000000302027211 */ /* 0x004fe400078ec0ff */
[----:B------:R-:W-:-:S03]  /*1730*/  SHF.L.U32 R3, R11, 0x1f, RZ ;  /* 0x0000001f0b037819 */ /* 0x000fc600000006ff */
[----:B------:R-:W-:-:S04]  /*1740*/  IMAD R2, R12, 0x8, R2 ;  /* 0x000000080c027824 */ /* 0x000fc800078e0202 */
[----:B------:R-:W2:Y:S02]  /*1750*/  SYNCS.PHASECHK.TRANS64.TRYWAIT P0, [R2+URZ+0x1b0], R3 ;  /* 0x0001b003020075a7 */ /* 0x000ea400080011ff */
[----:B--2---:R-:W-:Y:S05]  /*1760*/  @!P0 BRA `(.L_x_20) ;  /* 0x0000006400248947 */ /* 0x004fea0003800000 */
.L_x_128:
[----:B------:R-:W-:Y:S01]  /*1770*/  VIADD R12, R12, 0x1 ;  /* 0x000000010c0c7836 */ /* 0x000fe20000000000 */
[----:B------:R2:W-:Y:S04]  /*1780*/  SYNCS.ARRIVE.TRANS64.A1T0 RZ, [R2+URZ+0x1a0], RZ ;  /* 0x0001a0ff02ff79a7 */ /* 0x0005e800081000ff */
[----:B------:R-:W-:-:S04]  /*1790*/  ISETP.NE.AND P0, PT, R12, 0x2, PT ;  /* 0x000000020c00780c */ /* 0x000fc80003f05270 */
[----:B------:R-:W-:Y:S02]  /*17a0*/  SEL R12, R12, RZ, P0 ;  /* 0x000000ff0c0c7207 */ /* 0x000fe40000000000 */
[----:B--2---:R-:W-:-:S04]  /*17b0*/  SEL R2, RZ, 0x1, P0 ;  /* 0x00000001ff027807 */ /* 0x004fc80000000000 */
[----:B------:R-:W-:-:S07]  /*17c0*/  LOP3.LUT R11, R11, R2, RZ, 0x3c, !PT ;  /* 0x000000020b0b7212 */ /* 0x000fce00078e3cff */
.L_x_19:
[----:B------:R-:W-:Y:S01]  /*17d0*/  UMOV UR4, 0x400 ;  /* 0x0000040000047882 */ /* 0x000fe20000000000 */
[----:B------:R-:W-:Y:S01]  /*17e0*/  SHF.L.U32 R2, R17, 0x1f, RZ ;  /* 0x0000001f11027819 */ /* 0x000fe200000006ff */
[----:B-1----:R-:W-:Y:S01]  /*17f0*/  ULEA UR4, UR37, UR4, 0x18 ;  /* 0x0000000425047291 */ /* 0x002fe2000f8ec0ff */
[----:B------:R-:W-:Y:S01]  /*1800*/  R2UR UR35, R15 ;  /* 0x000000000f2372ca */ /* 0x000fe200000e0000 */
[----:B------:R-:W-:Y:S01]  /*1810*/  UISETP.GE.U32.AND UP0, UPT, UR13, 0x3f, UPT ;  /* 0x0000003f0d00788c */ /* 0x000fe2000bf06070 */
[----:B------:R-:W-:Y:S01]  /*1820*/  R2UR UR11, R14 ;  /* 0x000000000e0b72ca */ /* 0x000fe200000e0000 */
[----:B------:R-:W-:Y:S01]  /*1830*/  ULEA UR8, UR6, UR4, 0x3 ;  /* 0x0000000406087291 */ /* 0x000fe2000f8e18ff */
[----:B------:R-:W-:-:S08]  /*1840*/  UMOV UR24, URZ ;  /* 0x000000ff00187c82 */ /* 0x000fd00008000000 */
[----:B------:R1:W2:Y:S01]  /*1850*/  SYNCS.PHASECHK.TRANS64.TRYWAIT P0, [UR8+0x80], R2 ;  /* 0x00008002ff0075a7 */ /* 0x0002a20008001108 */
[----:B------:R-:W-:Y:S02]  /*1860*/  USHF.L.U32 UR35, UR35, 0x7, URZ ;  /* 0x0000000723237899 */ /* 0x000fe400080006ff */
[----:B------:R-:W-:Y:S01]  /*1870*/  USHF.L.U32 UR11, UR11, 0x6, URZ ;  /* 0x000000060b0b7899 */ /* 0x000fe200080006ff */
[----:B------:R-:W-:Y:S11]  /*1880*/  BRA.U !UP0, `(.L_x_21) ;  /* 0x0000000108a87547 */ /* 0x000ff6000b800000 */
[----:B------:R-:W-:Y:S01]  /*1890*/  UMOV UR16, URZ ;  /* 0x000000ff00107c82 */ /* 0x000fe20008000000 */
[----:B------:R-:W-:-:S05]  /*18a0*/  UMOV UR17, UR6 ;  /* 0x0000000600117c82 */ /* 0x000fca0008000000 */
.L_x_26:
[----:B-1----:R-:W-:Y:S01]  /*18b0*/  ULEA UR33, UR17, UR4, 0x3 ;  /* 0x0000000411217291 */ /* 0x002fe2000f8e18ff */
[----:B--2---:R-:W-:Y:S01]  /*18c0*/  @!P5 MOV R3, 0x3000 ;  /* 0x000030000003d802 */ /* 0x004fe20000000f00 */
[----:B--2---:R-:W-:Y:S10]  /*18d0*/  @P0 BRA `(.L_x_22) ;  /* 0x00000000000c0947 */ /* 0x004ff40003800000 */
[----:B------:R-:W-:-:S04]  /*18e0*/  SHF.L.U32 R4, R17, 0x1f, RZ ;  /* 0x0000001f11047819 */ /* 0x000fc800000006ff */
[----:B------:R-:W2:Y:S02]  /*18f0*/  SYNCS.PHASECHK.TRANS64.TRYWAIT P0, [UR33+0x80], R4 ;  /* 0x00008004ff0075a7 */ /* 0x000ea40008001121 */
[----:B--2---:R-:W-:Y:S05]  /*1900*/  @!P0 BRA `(.L_x_23) ;  /* 0x0000006000d08947 */ /* 0x004fea0003800000 */
.L_x_22:
[----:B------:R2:W-:Y:S01]  /*1910*/  @!P5 SYNCS.ARRIVE.TRANS64 RZ, [UR33], R3 ;  /* 0x00000003ffffd9a7 */ /* 0x0005e20008000021 */
[----:B------:R-:W-:Y:S04]  /*1920*/  BSSY.RECONVERGENT B0, `(.L_x_24) ;  /* 0x0000003000007945 */ /* 0x000fe80003800200 */
[----:B------:R-:W-:Y:S05]  /*1930*/  @P4 BRA `(.L_x_25) ;  /* 0x0000000000044947 */ /* 0x000fea0003800000 */
[----:B------:R-:W-:Y:S05]  /*1940*/  BPT.TRAP 0x1 ;  /* 0x000000040000795c */ /* 0x000fea0000300000 */
.L_x_25:
[----:B------:R-:W-:Y:S05]  /*1950*/  BSYNC.RECONVERGENT B0 ;  /* 0x0000000000007941 */ /* 0x000fea0003800200 */
.L_x_24:
[----:B------:R-:W-:Y:S02]  /*1960*/  UIADD3 UR6, UPT, UPT, UR17, 0x1, URZ ;  /* 0x0000000111067890 */ /* 0x000fe4000fffe0ff */
[----:B------:R-:W-:Y:S02]  /*1970*/  ULEA UR32, UR17, UR4, 0xd ;  /* 0x0000000411207291 */ /* 0x000fe4000f8e68ff */
[----:B------:R-:W-:Y:S02]  /*1980*/  UISETP.NE.AND UP0, UPT, UR6, 0x10, UPT ;  /* 0x000000100600788c */ /* 0x000fe4000bf05270 */
[----:B------:R-:W-:Y:S02]  /*1990*/  UIADD3 UR26, UP1, UPT, UR22, 0x80, URZ ;  /* 0x00000080161a7890 */ /* 0x000fe4000ff3e0ff */
[----:B------:R-:W-:Y:S02]  /*19a0*/  USEL UR9, URZ, 0x1, UP0 ;  /* 0x00000001ff097887 */ /* 0x000fe40008000000 */
[----:B------:R-:W-:-:S02]  /*19b0*/  USEL UR6, UR6, URZ, UP0 ;  /* 0x000000ff06067287 */ /* 0x000fc40008000000 */
[----:B------:R-:W-:Y:S02]  /*19c0*/  UIADD3 UR20, UP0, UPT, UR22, 0x180, URZ ;  /* 0x0000018016147890 */ /* 0x000fe4000ff1e0ff */
[----:B------:R-:W-:Y:S01]  /*19d0*/  ULEA UR8, UR6, UR4, 0x3 ;  /* 0x0000000406087291 */ /* 0x000fe2000f8e18ff */
[----:B------:R-:W-:Y:S01]  /*19e0*/  LOP3.LUT R17, R17, UR9, RZ, 0x3c, !PT ;  /* 0x0000000911117c12 */ /* 0x000fe2000f8e3cff */
[----:B------:R-:W-:Y:S02]  /*19f0*/  USHF.L.U32 UR34, UR16, 0x5, URZ ;  /* 0x0000000510227899 */ /* 0x000fe400080006ff */
[----:B------:R-:W-:Y:S01]  /*1a00*/  UIADD3.X UR27, UPT, UPT, URZ, UR23, URZ, UP1, !UPT ;  /* 0x00000017ff1b7290 */ /* 0x000fe20008ffe4ff */
[----:B-1----:R-:W-:Y:S01]  /*1a10*/  SHF.L.U32 R2, R17, 0x1f, RZ ;  /* 0x0000001f11027819 */ /* 0x002fe200000006ff */
[----:B------:R-:W-:Y:S02]  /*1a20*/  UIADD3 UR32, UPT, UPT, UR32, 0x6400, URZ ;  /* 0x0000640020207890 */ /* 0x000fe4000fffe0ff */
[----:B------:R-:W-:Y:S01]  /*1a30*/  UIADD3.X UR21, UPT, UPT, URZ, UR23, URZ, UP0, !UPT ;  /* 0x00000017ff157290 */ /* 0x000fe200087fe4ff */
[----:B------:R1:W1:Y:S01]  /*1a40*/  SYNCS.PHASECHK.TRANS64.TRYWAIT P0, [UR8+0x80], R2 ;  /* 0x00008002ff0075a7 */ /* 0x0002620008001108 */
[----:B------:R-:W-:Y:S01]  /*1a50*/  ULEA UR8, UR17, UR4, 0xc ;  /* 0x0000000411087291 */ /* 0x000fe2000f8e60ff */
[----:B------:R-:W-:Y:S01]  /*1a60*/  UMOV UR18, 0x0 ;  /* 0x0000000000127882 */ /* 0x000fe20000000000 */
[----:B------:R-:W-:-:S02]  /*1a70*/  UMOV UR19, 0x10000000 ;  /* 0x1000000000137882 */ /* 0x000fc40000000000 */
[----:B------:R-:W-:Y:S01]  /*1a80*/  UIADD3 UR8, UPT, UPT, UR8, 0x26400, URZ ;  /* 0x0002640008087890 */ /* 0x000fe2000fffe0ff */
[----:B------:R1:W-:Y:S01]  /*1a90*/  UTMALDG.3D [UR32], [UR26], desc[UR18] ;  /* 0x000012201a0075b4 */ /* 0x0003e20008011000 */
[----:B------:R-:W-:Y:S01]  /*1aa0*/  UMOV UR12, UR36 ;  /* 0x00000024000c7c82 */ /* 0x000fe20008000000 */
[----:B------:R-:W-:Y:S01]  /*1ab0*/  UMOV UR9, UR33 ;  /* 0x0000002100097c82 */ /* 0x000fe20008000000 */
[----:B------:R-:W-:Y:S01]  /*1ac0*/  UMOV UR10, UR34 ;  /* 0x00000022000a7c82 */ /* 0x000fe20008000000 */
[----:B------:R-:W-:Y:S01]  /*1ad0*/  UIADD3 UR16, UPT, UPT, UR16, 0x1, URZ ;  /* 0x0000000110107890 */ /* 0x000fe2000fffe0ff */
[----:B------:R-:W-:Y:S01]  /*1ae0*/  UMOV UR24, UR5 ;  /* 0x0000000500187c82 */ /* 0x000fe20008000000 */
[----:B------:R-:W-:Y:S02]  /*1af0*/  UMOV UR17, UR6 ;  /* 0x0000000600117c82 */ /* 0x000fe40008000000 */
[----:B------:R1:W-:Y:S01]  /*1b00*/  UTMALDG.3D [UR8], [UR20], desc[UR18] ;  /* 0x00001208140075b4 */ /* 0x0003e20008011000 */
[----:B------:R-:W-:-:S09]  /*1b10*/  UISETP.NE.AND UP0, UPT, UR16, UR5, UPT ;  /* 0x000000051000728c */ /* 0x000fd2000bf05270 */
[----:B------:R-:W-:Y:S05]  /*1b20*/  BRA.U UP0, `(.L_x_26) ;  /* 0xfffffffd00607547 */ /* 0x000fea000b83ffff */
.L_x_21:
[----:B-1----:R-:W-:Y:S01]  /*1b30*/  ULEA UR8, UR6, UR4, 0x3 ;  /* 0x0000000406087291 */ /* 0x002fe2000f8e18ff */
[----:B------:R-:W-:Y:S01]  /*1b40*/  SHF.L.U32 R2, R17, 0x1f, RZ ;  /* 0x0000001f11027819 */ /* 0x000fe200000006ff */
[----:B------:R-:W-:Y:S01]  /*1b50*/  @!P1 SYNCS.ARRIVE.TRANS64.A1T0 RZ, [UR4+0x138], RZ ;  /* 0x000138ffffff99a7 */ /* 0x000fe20008100004 */
[----:B------:R-:W-:-:S06]  /*1b60*/  UISETP.GT.AND UP0, UPT, UR15, UR14, UPT ;  /* 0x0000000e0f00728c */ /* 0x000fcc000bf04270 */
[----:B--2---:R1:W2:Y:S03]  /*1b70*/  SYNCS.PHASECHK.TRANS64.TRYWAIT P0, [UR8+0x80], R2 ;  /* 0x00008002ff0075a7 */ /* 0x0042a60008001108 */
[----:B------:R-:W-:Y:S05]  /*1b80*/  BRA.U !UP0, `(.L_x_27) ;  /* 0x0000000108ac7547 */ /* 0x000fea000b800000 */
[----:B------:R-:W-:Y:S01]  /*1b90*/  UIADD3 UR21, UPT, UPT, UR7, UR24, URZ ;  /* 0x0000001807157290 */ /* 0x000fe2000fffe0ff */
[----:B------:R-:W-:-:S11]  /*1ba0*/  UMOV UR25, UR6 ;  /* 0x0000000600197c82 */ /* 0x000fd60008000000 */
.L_x_32:
[----:B-1----:R-:W-:Y:S01]  /*1bb0*/  ULEA UR17, UR25, UR4, 0x3 ;  /* 0x0000000419117291 */ /* 0x002fe2000f8e18ff */
[----:B--2---:R-:W-:Y:S01]  /*1bc0*/  @!P5 MOV R3, 0x3000 ;  /* 0x000030000003d802 */ /* 0x004fe20000000f00 */
[----:B--2---:R-:W-:Y:S10]  /*1bd0*/  @P0 BRA `(.L_x_28) ;  /* 0x00000000000c0947 */ /* 0x004ff40003800000 */
[----:B------:R-:W-:-:S04]  /*1be0*/  SHF.L.U32 R4, R17, 0x1f, RZ ;  /* 0x0000001f11047819 */ /* 0x000fc800000006ff */
[----:B------:R-:W2:Y:S02]  /*1bf0*/  SYNCS.PHASECHK.TRANS64.TRYWAIT P0, [UR17+0x80], R4 ;  /* 0x00008004ff0075a7 */ /* 0x000ea40008001111 */
[----:B--2---:R-:W-:Y:S05]  /*1c00*/  @!P0 BRA `(.L_x_29) ;  /* 0x0000006000288947 */ /* 0x004fea0003800000 */
.L_x_28:
[----:B------:R2:W-:Y:S01]  /*1c10*/  @!P5 SYNCS.ARRIVE.TRANS64 RZ, [UR17], R3 ;  /* 0x00000003ffffd9a7 */ /* 0x0005e20008000011 */
[----:B------:R-:W-:Y:S04]  /*1c20*/  BSSY.RECONVERGENT B0, `(.L_x_30) ;  /* 0x0000003000007945 */ /* 0x000fe80003800200 */
[----:B------:R-:W-:Y:S05]  /*1c30*/  @P4 BRA `(.L_x_31) ;  /* 0x0000000000044947 */ /* 0x000fea0003800000 */
[----:B------:R-:W-:Y:S05]  /*1c40*/  BPT.TRAP 0x1 ;  /* 0x000000040000795c */ /* 0x000fea0000300000 */
.L_x_31:
[----:B------:R-:W-:Y:S05]  /*1c50*/  BSYNC.RECONVERGENT B0 ;  /* 0x0000000000007941 */ /* 0x000fea0003800200 */
.L_x_30:
        /* <DEDUP_REMOVED lines=10> */
[----:B------:R-:W-:Y:S01]  /*1d00*/  UIADD3 UR16, UPT, UPT, UR16, 0x6400, URZ ;  /* 0x0000640010107890 */ /* 0x000fe2000fffe0ff */
[----:B-1----:R-:W-:Y:S01]  /*1d10*/  SHF.L.U32 R2, R17, 0x1f, RZ ;  /* 0x0000001f11027819 */ /* 0x002fe200000006ff */
[----:B------:R-:W-:Y:S02]  /*1d20*/  UIADD3.X UR31, UPT, UPT, URZ, UR23, URZ, UP1, !UPT ;  /* 0x00000017ff1f7290 */ /* 0x000fe40008ffe4ff */
[----:B------:R-:W-:Y:S01]  /*1d30*/  UIADD3.X UR29, UPT, UPT, URZ, UR23, URZ, UP0, !UPT ;  /* 0x00000017ff1d7290 */ /* 0x000fe200087fe4ff */
[----:B------:R1:W1:Y:S01]  /*1d40*/  SYNCS.PHASECHK.TRANS64.TRYWAIT P0, [UR8+0x80], R2 ;  /* 0x00008002ff0075a7 */ /* 0x0002620008001108 */
[----:B------:R-:W-:Y:S01]  /*1d50*/  ULEA UR8, UR25, UR4, 0xc ;  /* 0x0000000419087291 */ /* 0x000fe2000f8e60ff */
[----:B------:R-:W-:Y:S01]  /*1d60*/  UMOV UR26, 0x0 ;  /* 0x00000000001a7882 */ /* 0x000fe20000000000 */
[----:B------:R-:W-:-:S02]  /*1d70*/  UMOV UR27, 0x10000000 ;  /* 0x10000000001b7882 */ /* 0x000fc40000000000 */
[----:B------:R-:W-:Y:S01]  /*1d80*/  UIADD3 UR8, UPT, UPT, UR8, 0x26400, URZ ;  /* 0x0002640008087890 */ /* 0x000fe2000fffe0ff */
[----:B------:R-:W-:Y:S01]  /*1d90*/  UMOV UR19, UR35 ;  /* 0x0000002300137c82 */ /* 0x000fe20008000000 */
[----:B------:R-:W-:Y:S01]  /*1da0*/  UMOV UR20, UR36 ;  /* 0x0000002400147c82 */ /* 0x000fe20008000000 */
[----:B------:R-:W-:Y:S01]  /*1db0*/  UMOV UR12, UR36 ;  /* 0x00000024000c7c82 */ /* 0x000fe20008000000 */
[----:B------:R-:W-:Y:S01]  /*1dc0*/  UMOV UR9, UR17 ;  /* 0x0000001100097c82 */ /* 0x000fe20008000000 */
[----:B------:R-:W-:Y:S01]  /*1dd0*/  UMOV UR10, UR18 ;  /* 0x00000012000a7c82 */ /* 0x000fe20008000000 */
[----:B------:R1:W-:Y:S01]  /*1de0*/  UTMALDG.3D [UR16], [UR30], desc[UR26] ;  /* 0x00001a101e0075b4 */ /* 0x0003e20008011000 */
[----:B------:R-:W-:Y:S01]  /*1df0*/  UIADD3 UR24, UPT, UPT, UR24, 0x1, URZ ;  /* 0x0000000118187890 */ /* 0x000fe2000fffe0ff */
[----:B------:R-:W-:-:S03]  /*1e00*/  UMOV UR25, UR6 ;  /* 0x0000000600197c82 */ /* 0x000fc60008000000 */
[----:B------:R-:W-:Y:S01]  /*1e10*/  UISETP.NE.AND UP0, UPT, UR24, UR21, UPT ;  /* 0x000000151800728c */ /* 0x000fe2000bf05270 */
[----:B------:R1:W-:Y:S08]  /*1e20*/  UTMALDG.3D [UR8], [UR28], desc[UR26] ;  /* 0x00001a081c0075b4 */ /* 0x0003f00008011000 */
[----:B------:R-:W-:Y:S05]  /*1e30*/  BRA.U UP0, `(.L_x_32) ;  /* 0xfffffffd005c7547 */ /* 0x000fea000b83ffff */
.L_x_27:
[C---:B-1----:R-:W-:Y:S01]  /*1e40*/  LEA R2, R16.reuse, UR4, 0x3 ;  /* 0x0000000410027c11 */ /* 0x042fe2000f8e18ff */
[----:B------:R-:W-:Y:S01]  /*1e50*/  NOP ;  /* 0x0000000000007918 */ /* 0x000fe20000000000 */
[----:B--2---:R-:W-:Y:S02]  /*1e60*/  SHF.L.U32 R3, R13, 0x1f, RZ ;  /* 0x0000001f0d037819 */ /* 0x004fe400000006ff */
[----:B------:R-:W-:Y:S02]  /*1e70*/  LEA R4, R16, UR4, 0x4 ;  /* 0x0000000410047c11 */ /* 0x000fe4000f8e20ff */
[----:B------:R-:W1:Y:S02]  /*1e80*/  SYNCS.PHASECHK.TRANS64.TRYWAIT P0, [R2+URZ+0x140], R3 ;  /* 0x00014003020075a7 */ /* 0x000e6400080011ff */
[----:B-1----:R-:W-:Y:S05]  /*1e90*/  @!P0 BRA `(.L_x_33) ;  /* 0x0000005c009c8947 */ /* 0x002fea0003800000 */
.L_x_131:
[----:B------:R-:W2:Y:S01]  /*1ea0*/  LDS.128 R4, [R4+0x1d0] ;  /* 0x0001d00004047984 */ /* 0x000ea20000000c00 */
[----:B---3--:R-:W-:Y:S01]  /*1eb0*/  ISETP.GE.AND P0, PT, R40, 0x1, PT ;  /* 0x000000012800780c */ /* 0x008fe20003f06270 */
[----:B-1----:R-:W-:Y:S01]  /*1ec0*/  VIADD R2, R2, 0x150 ;  /* 0x0000015002027836 */ /* 0x002fe20000000000 */
[----:B------:R-:W-:Y:S01]  /*1ed0*/  @!PT LDS RZ, [RZ] ;  /* 0x00000000fffff984 */ /* 0x000fe20000000800 */
[----:B------:R-:W-:Y:S01]  /*1ee0*/  @!PT LDS RZ, [RZ] ;  /* 0x00000000fffff984 */ /* 0x000fe20000000800 */
[----:B------:R-:W-:Y:S01]  /*1ef0*/  @!PT LDS RZ, [RZ] ;  /* 0x00000000fffff984 */ /* 0x000fe20000000800 */
[----:B------:R-:W-:Y:S01]  /*1f00*/  @!PT LDS RZ, [RZ] ;  /* 0x00000000fffff984 */ /* 0x000fe20000000800 */
[----:B------:R1:W-:Y:S06]  /*1f10*/  MEMBAR.ALL.CTA ;  /* 0x0000000000007992 */ /* 0x0003ec0000008000 */
[----:B-1----:R-:W1:Y:S01]  /*1f20*/  FENCE.VIEW.ASYNC.S ;  /* 0x00000000000073c6 */ /* 0x002e620000000000 */
[----:B------:R-:W-:-:S04]  /*1f30*/  PRMT R2, RZ, 0x654, R2 ;  /* 0x00000654ff027816 */ /* 0x000fc80000000002 */
[----:B-1----:R1:W-:Y:S01]  /*1f40*/  SYNCS.ARRIVE.TRANS64.RED.A1T0 RZ, [R2+URZ], RZ ;  /* 0x000000ff02ff79a7 */ /* 0x0023e200081004ff */
[----:B--2---:R-:W-:-:S13]  /*1f50*/  LOP3.LUT P2, RZ, R6, 0x1, RZ, 0xc0, !PT ;  /* 0x0000000106ff7812 */ /* 0x004fda000784c0ff */
[----:B------:R-:W-:Y:S01]  /*1f60*/  @P2 SHF.R.U32.HI R3, RZ, 0x10, R5 ;  /* 0x00000010ff032819 */ /* 0x000fe20000011605 */
[----:B------:R-:W-:Y:S01]  /*1f70*/  VOTEU.ANY UP0, P2 ;  /* 0x0000000000ff7886 */ /* 0x000fe20001000100 */
[----:B------:R-:W-:Y:S02]  /*1f80*/  @P2 MOV R10, R4 ;  /* 0x00000004000a2202 */ /* 0x000fe40000000f00 */
[----:B------:R-:W-:Y:S02]  /*1f90*/  @P2 R2UR.BROADCAST UR8, R3 ;  /* 0x00000000030822ca */ /* 0x000fe400008e0000 */
[----:B------:R-:W-:-:S11]  /*1fa0*/  @P2 LOP3.LUT R9, R5, 0xffff, RZ, 0xc0, !PT ;  /* 0x0000ffff05092812 */ /* 0x000fd600078ec0ff */
[----:B------:R-:W-:Y:S01]  /*1fb0*/  @UP0 UMOV UR36, UR8 ;  /* 0x0000000800240c82 */ /* 0x000fe20008000000 */
[----:B-1----:R-:W-:Y:S05]  /*1fc0*/  @!P0 BRA `(.L_x_34) ;  /* 0x0000000000b88947 */ /* 0x002fea0003800000 */
[----:B------:R-:W4:Y:S01]  /*1fd0*/  LDC.64 R4, c[0x0][0xb18] ;  /* 0x0002c600ff047b82 */ /* 0x000f220000000a00 */
[----:B------:R-:W-:-:S07]  /*1fe0*/  ISETP.NE.AND P3, PT, R40, 0x1, PT ;  /* 0x000000012800780c */ /* 0x000fce0003f65270 */
[----:B------:R-:W1:Y:S08]  /*1ff0*/  LDC.64 R6, c[0x0][0xb10] ;  /* 0x0002c400ff067b82 */ /* 0x000e700000000a00 */
[----:B------:R-:W2:Y:S08]  /*2000*/  LDC R14, c[0x0][0xb20] ;  /* 0x0002c800ff0e7b82 */ /* 0x000eb00000000800 */
[----:B------:R-:W3:Y:S01]  /*2010*/  LDC R15, c[0x0][0xb0c] ;  /* 0x0002c300ff0f7b82 */ /* 0x000ee20000000800 */
[----:B----4-:R-:W-:Y:S01]  /*2020*/  IMAD.HI.U32 R19, R0, R5, RZ ;  /* 0x0000000500137227 */ /* 0x010fe200078e00ff */
[----:B------:R-:W-:-:S03]  /*2030*/  ISETP.NE.AND P0, PT, R4, 0x1, PT ;  /* 0x000000010400780c */ /* 0x000fc60003f05270 */
[----:B------:R-:W-:-:S03]  /*2040*/  IMAD.HI.U32 R5, R9, R5, RZ ;  /* 0x0000000509057227 */ /* 0x000fc600078e00ff */
[----:B------:R-:W4:Y:S01]  /*2050*/  LDC.64 R2, c[0x0][0xb28] ;  /* 0x0002ca00ff027b82 */ /* 0x000f220000000a00 */
[----:B-1----:R-:W-:-:S04]  /*2060*/  IMAD.HI.U32 R20, R8, R6, RZ ;  /* 0x0000000608147227 */ /* 0x002fc800078e00ff */
[----:B------:R-:W-:Y:S01]  /*2070*/  IMAD.HI.U32 R21, R10, R6, RZ ;  /* 0x000000060a157227 */ /* 0x000fe200078e00ff */
[----:B------:R-:W-:Y:S02]  /*2080*/  SHF.R.U32.HI R20, RZ, R7, R20 ;  /* 0x00000007ff147219 */ /* 0x000fe40000011614 */
[-C--:B--2---:R-:W-:Y:S02]  /*2090*/  SHF.R.U32.HI R19, RZ, R14.reuse, R19 ;  /* 0x0000000eff137219 */ /* 0x084fe40000011613 */
[----:B------:R-:W-:Y:S02]  /*20a0*/  SHF.R.U32.HI R5, RZ, R14, R5 ;  /* 0x0000000eff057219 */ /* 0x000fe40000011605 */
[----:B------:R-:W-:Y:S02]  /*20b0*/  SEL R19, R0, R19, !P0 ;  /* 0x0000001300137207 */ /* 0x000fe40004000000 */
[----:B------:R-:W-:Y:S02]  /*20c0*/  SHF.R.U32.HI R21, RZ, R7, R21 ;  /* 0x00000007ff157219 */ /* 0x000fe40000011615 */
[----:B---3--:R-:W-:-:S02]  /*20d0*/  ISETP.NE.AND P1, PT, R15, 0x1, PT ;  /* 0x000000010f00780c */ /* 0x008fc40003f25270 */
[----:B------:R-:W-:Y:S02]  /*20e0*/  SEL R5, R9, R5, !P0 ;  /* 0x0000000509057207 */ /* 0x000fe40004000000 */
[----:B------:R-:W-:Y:S02]  /*20f0*/  SEL R20, R8, R20, !P1 ;  /* 0x0000001408147207 */ /* 0x000fe40004800000 */
[----:B------:R-:W-:Y:S01]  /*2100*/  SEL R21, R10, R21, !P1 ;  /* 0x000000150a157207 */ /* 0x000fe20004800000 */
[----:B----4-:R-:W-:-:S04]  /*2110*/  IMAD.HI.U32 R18, R19, R2, RZ ;  /* 0x0000000213127227 */ /* 0x010fc800078e00ff */
        /* <DEDUP_REMOVED lines=10> */
[----:B------:R-:W-:-:S04]  /*21c0*/  @!P0 IMAD.HI.U32 R7, R21, R2, RZ ;  /* 0x0000000215078227 */ /* 0x000fc800078e00ff */
[----:B------:R-:W-:Y:S01]  /*21d0*/  IMAD.MOV R2, RZ, RZ, -R6 ;  /* 0x000000ffff027224 */ /* 0x000fe200078e0a06 */
[----:B------:R-:W-:Y:S02]  /*21e0*/  @!P0 SHF.R.U32.HI R3, RZ, R3, R7 ;  /* 0x00000003ff038219 */ /* 0x000fe40000011607 */
[----:B------:R-:W-:Y:S01]  /*21f0*/  IADD3 R7, PT, PT, -R5, RZ, RZ ;  /* 0x000000ff05077210 */ /* 0x000fe20007ffe1ff */
[----:B------:R-:W-:Y:S01]  /*2200*/  IMAD R2, R40, R2, R5 ;  /* 0x0000000228027224 */ /* 0x000fe200078e0205 */
        /* <DEDUP_REMOVED lines=10> */
.L_x_34:
[----:B------:R-:W1:Y:S02]  /*22b0*/  LDCU UR8, c[0x0][0xb30] ;  /* 0x00016600ff0877ac */ /* 0x000e640008000800 */
[----:B-1----:R-:W-:-:S09]  /*22c0*/  UISETP.NE.AND UP0, UPT, UR8, 0x1, UPT ;  /* 0x000000010800788c */ /* 0x002fd2000bf05270 */
[----:B------:R-:W-:Y:S05]  /*22d0*/  BRA.U UP0, `(.L_x_35) ;  /* 0x0000000100407547 */ /* 0x000fea000b800000 */
[----:B------:R-:W1:Y:S08]  /*22e0*/  LDC.64 R4, c[0x0][0xb10] ;  /* 0x0002c400ff047b82 */ /* 0x000e700000000a00 */
[----:B------:R-:W2:Y:S08]  /*22f0*/  LDC.64 R2, c[0x0][0xb18] ;  /* 0x0002c600ff027b82 */ /* 0x000eb00000000a00 */
[----:B------:R-:W3:Y:S08]  /*2300*/  LDC R6, c[0x0][0xb20] ;  /* 0x0002c800ff067b82 */ /* 0x000ef00000000800 */
[----:B------:R-:W4:Y:S01]  /*2310*/  LDC R7, c[0x0][0xb0c] ;  /* 0x0002c300ff077b82 */ /* 0x000f220000000800 */
[----:B-1----:R-:W-:-:S05]  /*2320*/  IMAD.HI.U32 R4, R10, R4, RZ ;  /* 0x000000040a047227 */ /* 0x002fca00078e00ff */
[----:B------:R-:W-:Y:S01]  /*2330*/  SHF.R.U32.HI R4, RZ, R5, R4 ;  /* 0x00000005ff047219 */ /* 0x000fe20000011604 */
[----:B--2---:R-:W-:Y:S01]  /*2340*/  IMAD.HI.U32 R3, R9, R3, RZ ;  /* 0x0000000309037227 */ /* 0x004fe200078e00ff */
[----:B------:R-:W-:-:S04]  /*2350*/  ISETP.NE.AND P0, PT, R2, 0x1, PT ;  /* 0x000000010200780c */ /* 0x000fc80003f05270 */
[----:B---3--:R-:W-:-:S04]  /*2360*/  SHF.R.U32.HI R3, RZ, R6, R3 ;  /* 0x00000006ff037219 */ /* 0x008fc80000011603 */
[----:B------:R-:W-:Y:S02]  /*2370*/  SEL R3, R9, R3, !P0 ;  /* 0x0000000309037207 */ /* 0x000fe40004000000 */
[----:B----4-:R-:W-:-:S04]  /*2380*/  ISETP.NE.AND P1, PT, R7, 0x1, PT ;  /* 0x000000010700780c */ /* 0x010fc80003f25270 */
[----:B------:R-:W-:-:S05]  /*2390*/  SEL R4, R10, R4, !P1 ;  /* 0x000000040a047207 */ /* 0x000fca0004800000 */
[----:B------:R-:W-:Y:S02]  /*23a0*/  IMAD.IADD R5, R3, 0x1, -R4 ;  /* 0x0000000103057824 */ /* 0x000fe400078e0a04 */
[----:B------:R-:W-:Y:S02]  /*23b0*/  IMAD.IADD R3, R4, 0x1, -R3 ;  /* 0x0000000104037824 */ /* 0x000fe400078e0a03 */
[----:B------:R-:W-:Y:S02]  /*23c0*/  IMAD R10, R5, R7, R10 ;  /* 0x00000007050a7224 */ /* 0x000fe400078e020a */
[----:B------:R-:W-:-:S07]  /*23d0*/  IMAD R9, R3, R2, R9 ;  /* 0x0000000203097224 */ /* 0x000fce00078e0209 */
.L_x_35:
[----:B------:R-:W-:Y:S01]  /*23e0*/  VIADD R16, R16, 0x1 ;  /* 0x0000000110107836 */ /* 0x000fe20000000000 */
[----:B------:R-:W-:Y:S01]  /*23f0*/  PLOP3.LUT P1, PT, PT, PT, PT, 0x80, 0x8 ;  /* 0x000000000008781c */ /* 0x000fe20003f2f070 */
[----:B------:R-:W-:Y:S02]  /*2400*/  IMAD.IADD R15, R10, 0x1, R87 ;  /* 0x000000010a0f7824 */ /* 0x000fe400078e0257 */
[----:B------:R-:W-:Y:S01]  /*2410*/  IMAD.IADD R14, R9, 0x1, R86 ;  /* 0x00000001090e7824 */ /* 0x000fe200078e0256 */
[----:B------:R-:W-:-:S04]  /*2420*/  ISETP.NE.AND P0, PT, R16, 0x2, PT ;  /* 0x000000021000780c */ /* 0x000fc80003f05270 */
[----:B------:R-:W-:Y:S02]  /*2430*/  SEL R2, RZ, 0x1, P0 ;  /* 0x00000001ff027807 */ /* 0x000fe40000000000 */
[----:B------:R-:W-:Y:S02]  /*2440*/  SEL R16, R16, RZ, P0 ;  /* 0x000000ff10107207 */ /* 0x000fe40000000000 */
[----:B------:R-:W-:Y:S01]  /*2450*/  LOP3.LUT R13, R13, R2, RZ, 0x3c, !PT ;  /* 0x000000020d0d7212 */ /* 0x000fe200078e3cff */
[----:B------:R-:W-:Y:S06]  /*2460*/  @P2 BRA `(.L_x_36) ;  /* 0xfffffff000982947 */ /* 0x000fec000383ffff */
[----:B------:R-:W-:Y:S01]  /*2470*/  UIADD3 UR4, UPT, UPT, UR4, 0x80, URZ ;  /* 0x0000008004047890 */ /* 0x000fe2000fffe0ff */
[----:B------:R-:W-:-:S03]  /*2480*/  SHF.L.U32 R2, R17, 0x1f, RZ ;  /* 0x0000001f11027819 */ /* 0x000fc600000006ff */
[----:B------:R-:W-:-:S09]  /*2490*/  ULEA UR5, UR6, UR4, 0x3 ;  /* 0x0000000406057291 */ /* 0x000fd2000f8e18ff */
[----:B------:R-:W1:Y:S02]  /*24a0*/  SYNCS.PHASECHK.TRANS64.TRYWAIT P0, [UR5], R2 ;  /* 0x00000002ff0075a7 */ /* 0x000e640008001105 */
[----:B-1----:R-:W-:Y:S05]  /*24b0*/  @!P0 BRA `(.L_x_37) ;  /* 0x0000005800288947 */ /* 0x002fea0003800000 */
.L_x_133:
[----:B------:R-:W-:-:S04]  /*24c0*/  UIADD3 UR6, UPT, UPT, UR6, 0x1, URZ ;  /* 0x0000000106067890 */ /* 0x000fc8000fffe0ff */
[----:B------:R-:W-:-:S04]  /*24d0*/  UISETP.NE.AND UP0, UPT, UR6, 0x10, UPT ;  /* 0x000000100600788c */ /* 0x000fc8000bf05270 */
[----:B------:R-:W-:Y:S02]  /*24e0*/  USEL UR7, URZ, 0x1, UP0 ;  /* 0x00000001ff077887 */ /* 0x000fe40008000000 */
[----:B------:R-:W-:-:S04]  /*24f0*/  USEL UR6, UR6, URZ, UP0 ;  /* 0x000000ff06067287 */ /* 0x000fc80008000000 */
[----:B------:R-:W-:Y:S01]  /*2500*/  ULEA UR5, UR6, UR4, 0x3 ;  /* 0x0000000406057291 */ /* 0x000fe2000f8e18ff */
[----:B-1----:R-:W-:-:S04]  /*2510*/  LOP3.LUT R2, R17, UR7, RZ, 0x3c, !PT ;  /* 0x0000000711027c12 */ /* 0x002fc8000f8e3cff */
[----:B------:R-:W-:-:S04]  /*2520*/  SHF.L.U32 R3, R2, 0x1f, RZ ;  /* 0x0000001f02037819 */ /* 0x000fc800000006ff */
[----:B------:R-:W1:Y:S02]  /*2530*/  SYNCS.PHASECHK.TRANS64.TRYWAIT P0, [UR5], R3 ;  /* 0x00000003ff0075a7 */ /* 0x000e640008001105 */
[----:B-1----:R-:W-:Y:S05]  /*2540*/  @!P0 BRA `(.L_x_38) ;  /* 0x00000058001c8947 */ /* 0x002fea0003800000 */
.L_x_135:
[----:B------:R-:W-:-:S04]  /*2550*/  UIADD3 UR6, UPT, UPT, UR6, 0x1, URZ ;  /* 0x0000000106067890 */ /* 0x000fc8000fffe0ff */
[----:B------:R-:W-:-:S04]  /*2560*/  UISETP.NE.AND UP0, UPT, UR6, 0x10, UPT ;  /* 0x000000100600788c */ /* 0x000fc8000bf05270 */
[----:B------:R-:W-:Y:S02]  /*2570*/  USEL UR7, URZ, 0x1, UP0 ;  /* 0x00000001ff077887 */ /* 0x000fe40008000000 */
[----:B------:R-:W-:-:S04]  /*2580*/  USEL UR6, UR6, URZ, UP0 ;  /* 0x000000ff06067287 */ /* 0x000fc80008000000 */
[----:B------:R-:W-:Y:S01]  /*2590*/  ULEA UR5, UR6, UR4, 0x3 ;  /* 0x0000000406057291 */ /* 0x000fe2000f8e18ff */
[----:B------:R-:W-:-:S04]  /*25a0*/  LOP3.LUT R2, R2, UR7, RZ, 0x3c, !PT ;  /* 0x0000000702027c12 */ /* 0x000fc8000f8e3cff */
[----:B-1----:R-:W-:-:S04]  /*25b0*/  SHF.L.U32 R3, R2, 0x1f, RZ ;  /* 0x0000001f02037819 */ /* 0x002fc800000006ff */
[----:B------:R-:W1:Y:S02]  /*25c0*/  SYNCS.PHASECHK.TRANS64.TRYWAIT P0, [UR5], R3 ;  /* 0x00000003ff0075a7 */ /* 0x000e640008001105 */
[----:B-1----:R-:W-:Y:S05]  /*25d0*/  @!P0 BRA `(.L_x_39) ;  /* 0x0000005800108947 */ /* 0x002fea0003800000 */
.L_x_137:
        /* <DEDUP_REMOVED lines=9> */
.L_x_139:
        /* <DEDUP_REMOVED lines=9> */
.L_x_141:
        /* <DEDUP_REMOVED lines=9> */
.L_x_143:
        /* <DEDUP_REMOVED lines=9> */
.L_x_145:
        /* <DEDUP_REMOVED lines=9> */
.L_x_147:
        /* <DEDUP_REMOVED lines=9> */
.L_x_149:
        /* <DEDUP_REMOVED lines=9> */
.L_x_151:
        /* <DEDUP_REMOVED lines=9> */
.L_x_153:
        /* <DEDUP_REMOVED lines=9> */
.L_x_155:
        /* <DEDUP_REMOVED lines=9> */
.L_x_157:
        /* <DEDUP_REMOVED lines=9> */
.L_x_159:
        /* <DEDUP_REMOVED lines=9> */
.L_x_161:
[----:B------:R-:W-:-:S04]  /*2ca0*/  UIADD3 UR6, UPT, UPT, UR6, 0x1, URZ ;  /* 0x0000000106067890 */ /* 0x000fc8000fffe0ff */
[----:B------:R-:W-:-:S04]  /*2cb0*/  UISETP.NE.AND UP0, UPT, UR6, 0x10, UPT ;  /* 0x000000100600788c */ /* 0x000fc8000bf05270 */
[----:B------:R-:W-:Y:S02]  /*2cc0*/  USEL UR5, URZ, 0x1, UP0 ;  /* 0x00000001ff057887 */ /* 0x000fe40008000000 */
[----:B------:R-:W-:-:S04]  /*2cd0*/  USEL UR6, UR6, URZ, UP0 ;  /* 0x000000ff06067287 */ /* 0x000fc80008000000 */
[----:B------:R-:W-:Y:S01]  /*2ce0*/  ULEA UR6, UR6, UR4, 0x3 ;  /* 0x0000000406067291 */ /* 0x000fe2000f8e18ff */
[----:B------:R-:W-:-:S04]  /*2cf0*/  LOP3.LUT R2, R2, UR5, RZ, 0x3c, !PT ;  /* 0x0000000502027c12 */ /* 0x000fc8000f8e3cff */
[----:B------:R-:W-:Y:S01]  /*2d00*/  SHF.L.U32 R2, R2, 0x1f, RZ ;  /* 0x0000001f02027819 */ /* 0x000fe200000006ff */
[----:B-1--4-:R-:W-:-:S07]  /*2d10*/  IMAD.U32 R0, RZ, RZ, UR6 ;  /* 0x00000006ff007e24 */ /* 0x012fce000f8e00ff */
.L_x_52:
[----:B-1----:R1:W2:Y:S02]  /*2d20*/  SYNCS.PHASECHK.TRANS64.TRYWAIT P0, [R0+URZ], R2 ;  /* 0x00000002000075a7 */ /* 0x0022a400080011ff */
[----:B--2---:R-:W-:Y:S05]  /*2d30*/  @!P0 NANOSLEEP.SYNCS 0x989680 ;  /* 0x009896800000895d */ /* 0x004fea0003900000 */
[----:B------:R-:W2:Y:S02]  /*2d40*/  @!P0 SYNCS.PHASECHK.TRANS64 P0, [R0+URZ], R2 ;  /* 0x00000002000085a7 */ /* 0x000ea400080010ff */
[----:B--2---:R-:W-:Y:S05]  /*2d50*/  @P0 EXIT ;  /* 0x000000000000094d */ /* 0x004fea0003800000 */
[----:B------:R-:W-:Y:S05]  /*2d60*/  BRA `(.L_x_52) ;  /* 0xfffffffc00ec7947 */ /* 0x000fea000383ffff */
.L_x_18:
[----:B------:R-:W-:-:S04]  /*2d70*/  UISETP.NE.AND UP1, UPT, UR37, URZ, UPT ;  /* 0x000000ff2500728c */ /* 0x000fc8000bf25270 */
[----:B------:R-:W-:-:S09]  /*2d80*/  UISETP.NE.OR UP1, UPT, UR8, 0x1, UP1 ;  /* 0x000000010800788c */ /* 0x000fd20008f25670 */
[----:B------:R-:W-:Y:S05]  /*2d90*/  BRA.U UP1, `(.L_x_53) ;  /* 0x0000000501487547 */ /* 0x000fea000b800000 */
[----:B------:R-:W-:Y:S01]  /*2da0*/  ISETP.NE.AND P2, PT, R2, RZ, PT ;  /* 0x000000ff0200720c */ /* 0x000fe20003f45270 */
[----:B------:R-:W-:Y:S01]  /*2db0*/  IMAD.MOV.U32 R12, RZ, RZ, 0x1 ;  /* 0x00000001ff0c7424 */ /* 0x000fe200078e00ff */
[----:B------:R-:W-:Y:S02]  /*2dc0*/  CS2R R10, SRZ ;  /* 0x00000000000a7805 */ /* 0x000fe4000001ff00 */
[----:B------:R-:W-:Y:S01]  /*2dd0*/  CS2R R8, SRZ ;  /* 0x0000000000087805 */ /* 0x000fe2000001ff00 */
[----:B------:R-:W-:Y:S01]  /*2de0*/  UMOV UR4, 0x400 ;  /* 0x0000040000047882 */ /* 0x000fe20000000000 */
[----:B------:R-:W-:Y:S01]  /*2df0*/  UMOV UR6, URZ ;  /* 0x000000ff00067c82 */ /* 0x000fe20008000000 */
[----:B------:R-:W-:-:S12]  /*2e00*/  ULEA UR37, UR37, UR4, 0x18 ;  /* 0x0000000425257291 */ /* 0x000fd8000f8ec0ff */
.L_x_57:
[----:B------:R-:W-:Y:S02]  /*2e10*/  LEA R0, R8, UR37, 0x3 ;  /* 0x0000002508007c11 */ /* 0x000fe4000f8e18ff */
[----:B------:R-:W-:-:S03]  /*2e20*/  SHF.L.U32 R4, R9, 0x1f, RZ ;  /* 0x0000001f09047819 */ /* 0x000fc600000006ff */
[----:B------:R-:W-:Y:S01]  /*2e30*/  VIADD R5, R0, 0x1b0 ;  /* 0x000001b000057836 */ /* 0x000fe20000000000 */
[----:B------:R-:W1:Y:S02]  /*2e40*/  SYNCS.PHASECHK.TRANS64.TRYWAIT P0, [R0+URZ+0x1a0], R4 ;  /* 0x0001a004000075a7 */ /* 0x000e6400080011ff */
[----:B-1----:R-:W-:Y:S05]  /*2e50*/  @!P0 BRA `(.L_x_54) ;  /* 0x0000005400288947 */ /* 0x002fea0003800000 */
.L_x_162:
[----:B------:R-:W-:Y:S01]  /*2e60*/  ULEA UR5, UR6, UR37, 0x3 ;  /* 0x0000002506057291 */ /* 0x000fe2000f8e18ff */
[----:B-1----:R-:W-:Y:S01]  /*2e70*/  PRMT R0, RZ, 0x654, R5 ;  /* 0x00000654ff007816 */ /* 0x002fe20000000005 */
[----:B------:R-:W-:Y:S01]  /*2e80*/  @!P2 IMAD.MOV.U32 R4, RZ, RZ, 0x10 ;  /* 0x00000010ff04a424 */ /* 0x000fe200078e00ff */
[----:B------:R-:W-:Y:S01]  /*2e90*/  SHF.L.U32 R5, R12, 0x1f, RZ ;  /* 0x0000001f0c057819 */ /* 0x000fe200000006ff */
[----:B------:R-:W-:Y:S01]  /*2ea0*/  UIADD3 UR4, UPT, UPT, UR5, 0x140, URZ ;  /* 0x0000014005047890 */ /* 0x000fe2000fffe0ff */
[----:B------:R1:W-:Y:S05]  /*2eb0*/  SYNCS.ARRIVE.TRANS64.RED.A1T0 RZ, [R0+URZ], RZ ;  /* 0x000000ff00ff79a7 */ /* 0x0003ea00081004ff */
[----:B------:R-:W-:Y:S01]  /*2ec0*/  IMAD.U32 R6, RZ, RZ, UR4 ;  /* 0x00000004ff067e24 */ /* 0x000fe2000f8e00ff */
[----:B------:R-:W2:Y:S04]  /*2ed0*/  SYNCS.PHASECHK.TRANS64.TRYWAIT P0, [UR5+0x150], R5 ;  /* 0x00015005ff0075a7 */ /* 0x000ea80008001105 */
[----:B------:R-:W-:Y:S01]  /*2ee0*/  PRMT R6, R2, 0x654, R6 ;  /* 0x0000065402067816 */ /* 0x000fe20000000006 */
[----:B-12---:R-:W-:Y:S06]  /*2ef0*/  @!P0 BRA `(.L_x_55) ;  /* 0x0000005400148947 */ /* 0x006fec0003800000 */
.L_x_164:
[----:B------:R-:W-:Y:S01]  /*2f00*/  ULEA UR4, UR6, UR37, 0x4 ;  /* 0x0000002506047291 */ /* 0x000fe2000f8e20ff */
[----:B------:R-:W-:Y:S01]  /*2f10*/  SEL R3, R6, R3, !P2 ;  /* 0x0000000306037207 */ /* 0x000fe20005000000 */
[----:B------:R-:W-:Y:S01]  /*2f20*/  UIADD3 UR5, UPT, UPT, UR5, 0x140, URZ ;  /* 0x0000014005057890 */ /* 0x000fe2000fffe0ff */
[----:B-1----:R-:W-:Y:S01]  /*2f30*/  LEA R0, R11, UR37, 0x3 ;  /* 0x000000250b007c11 */ /* 0x002fe2000f8e18ff */
[----:B------:R-:W-:Y:S01]  /*2f40*/  UIADD3 UR4, UPT, UPT, UR4, 0x1d0, URZ ;  /* 0x000001d004047890 */ /* 0x000fe2000fffe0ff */
[----:B------:R1:W-:Y:S01]  /*2f50*/  @!P2 SYNCS.ARRIVE.TRANS64.RED RZ, [R3+URZ], R4 ;  /* 0x0000000403ffa9a7 */ /* 0x0003e200080004ff */
[----:B------:R-:W-:Y:S01]  /*2f60*/  UIADD3 UR6, UPT, UPT, UR6, 0x1, URZ ;  /* 0x0000000106067890 */ /* 0x000fe2000fffe0ff */
[----:B------:R-:W-:-:S03]  /*2f70*/  VIADD R8, R8, 0x1 ;  /* 0x0000000108087836 */ /* 0x000fc60000000000 */
[----:B------:R-:W-:Y:S02]  /*2f80*/  UISETP.NE.AND UP0, UPT, UR6, 0x2, UPT ;  /* 0x000000020600788c */ /* 0x000fe4000bf05270 */
[----:B------:R-:W-:Y:S01]  /*2f90*/  ISETP.NE.AND P0, PT, R8, 0x2, PT ;  /* 0x000000020800780c */ /* 0x000fe20003f05270 */
[----:B------:R-:W-:Y:S06]  /*2fa0*/  UGETNEXTWORKID.BROADCAST [UR4], [UR5] ;  /* 0x00000000040073ca */ /* 0x000fec0008000100 */
[----:B------:R-:W-:Y:S02]  /*2fb0*/  USEL UR4, URZ, 0x1, UP0 ;  /* 0x00000001ff047887 */ /* 0x000fe40008000000 */
[----:B------:R-:W-:-:S04]  /*2fc0*/  USEL UR6, UR6, URZ, UP0 ;  /* 0x000000ff06067287 */ /* 0x000fc80008000000 */
[----:B------:R-:W-:Y:S02]  /*2fd0*/  LOP3.LUT R12, R12, UR4, RZ, 0x3c, !PT ;  /* 0x000000040c0c7c12 */ /* 0x000fe4000f8e3cff */
[----:B-1----:R-:W-:-:S04]  /*2fe0*/  SHF.L.U32 R4, R10, 0x1f, RZ ;  /* 0x0000001f0a047819 */ /* 0x002fc800000006ff */
[----:B------:R-:W1:Y:S02]  /*2ff0*/  SYNCS.PHASECHK.TRANS64.TRYWAIT P1, [R0+URZ+0x140], R4 ;  /* 0x00014004000075a7 */ /* 0x000e6400080211ff */
[----:B-1----:R-:W-:Y:S05]  /*3000*/  @!P1 BRA `(.L_x_56) ;  /* 0x0000005000e89947 */ /* 0x002fea0003800000 */
.L_x_165:
[C---:B-1----:R-:W-:Y:S01]  /*3010*/  LEA R4, R11.reuse, UR37, 0x4 ;  /* 0x000000250b047c11 */ /* 0x042fe2000f8e20ff */
[----:B------:R-:W-:Y:S01]  /*3020*/  VIADD R0, R0, 0x150 ;  /* 0x0000015000007836 */ /* 0x000fe20000000000 */
[----:B------:R-:W-:Y:S01]  /*3030*/  SEL R8, R8, RZ, P0 ;  /* 0x000000ff08087207 */ /* 0x000fe20000000000 */
[----:B------:R-:W-:-:S03]  /*3040*/  VIADD R11, R11, 0x1 ;  /* 0x000000010b0b7836 */ /* 0x000fc60000000000 */
[----:B------:R-:W1:Y:S01]  /*3050*/  LDS.128 R4, [R4+0x1d0] ;  /* 0x0001d00004047984 */ /* 0x000e620000000c00 */
[----:B------:R-:W-:Y:S02]  /*3060*/  PRMT R0, RZ, 0x654, R0 ;  /* 0x00000654ff007816 */ /* 0x000fe40000000000 */
[C---:B------:R-:W-:Y:S01]  /*3070*/  ISETP.NE.AND P1, PT, R11.reuse, 0x2, PT ;  /* 0x000000020b00780c */ /* 0x040fe20003f25270 */
[----:B------:R-:W-:Y:S01]  /*3080*/  @!PT LDS RZ, [RZ] ;  /* 0x00000000fffff984 */ /* 0x000fe20000000800 */
[----:B------:R-:W-:Y:S01]  /*3090*/  @!PT LDS RZ, [RZ] ;  /* 0x00000000fffff984 */ /* 0x000fe20000000800 */
[----:B------:R-:W-:Y:S01]  /*30a0*/  @!PT LDS RZ, [RZ] ;  /* 0x00000000fffff984 */ /* 0x000fe20000000800 */
[----:B------:R-:W-:Y:S01]  /*30b0*/  @!PT LDS RZ, [RZ] ;  /* 0x00000000fffff984 */ /* 0x000fe20000000800 */
[----:B------:R2:W-:Y:S06]  /*30c0*/  MEMBAR.ALL.CTA ;  /* 0x0000000000007992 */ /* 0x0005ec0000008000 */
[----:B--2---:R-:W2:Y:S01]  /*30d0*/  FENCE.VIEW.ASYNC.S ;  /* 0x00000000000073c6 */ /* 0x004ea20000000000 */
[----:B------:R-:W-:Y:S01]  /*30e0*/  SEL R11, R11, RZ, P1 ;  /* 0x000000ff0b0b7207 */ /* 0x000fe20000800000 */
[----:B--2---:R2:W-:Y:S01]  /*30f0*/  SYNCS.ARRIVE.TRANS64.RED.A1T0 RZ, [R0+URZ], RZ ;  /* 0x000000ff00ff79a7 */ /* 0x0045e200081004ff */
[----:B-1----:R-:W-:-:S02]  /*3100*/  LOP3.LUT P3, RZ, R6, 0x1, RZ, 0xc0, !PT ;  /* 0x0000000106ff7812 */ /* 0x002fc4000786c0ff */
[----:B------:R-:W-:-:S04]  /*3110*/  SEL R4, RZ, 0x1, P1 ;  /* 0x00000001ff047807 */ /* 0x000fc80000800000 */
[----:B------:R-:W-:Y:S02]  /*3120*/  LOP3.LUT R10, R10, R4, RZ, 0x3c, !PT ;  /* 0x000000040a0a7212 */ /* 0x000fe400078e3cff */
[----:B--2---:R-:W-:-:S04]  /*3130*/  SEL R0, RZ, 0x1, P0 ;  /* 0x00000001ff007807 */ /* 0x004fc80000000000 */
[----:B------:R-:W-:Y:S01]  /*3140*/  LOP3.LUT R9, R9, R0, RZ, 0x3c, !PT ;  /* 0x0000000009097212 */ /* 0x000fe200078e3cff */
[----:B------:R-:W-:Y:S06]  /*3150*/  @P3 BRA `(.L_x_57) ;  /* 0xfffffffc002c3947 */ /* 0x000fec000383ffff */
[----:B------:R-:W-:Y:S01]  /*3160*/  ULEA UR5, UR6, UR37, 0x3 ;  /* 0x0000002506057291 */ /* 0x000fe2000f8e18ff */
[----:B------:R-:W-:-:S08]  /*3170*/  SHF.L.U32 R2, R12, 0x1f, RZ ;  /* 0x0000001f0c027819 */ /* 0x000fd000000006ff */
[----:B------:R-:W1:Y:S02]  /*3180*/  SYNCS.PHASECHK.TRANS64 P0, [UR5+0x150], R2 ;  /* 0x00015002ff0075a7 */ /* 0x000e640008001005 */
[----:B-1----:R-:W-:Y:S05]  /*3190*/  @P0 BRA `(.L_x_58) ;  /* 0x0000000000080947 */ /* 0x002fea0003800000 */
[----:B------:R-:W1:Y:S02]  /*31a0*/  SYNCS.PHASECHK.TRANS64.TRYWAIT P0, [UR5+0x150], R2 ;  /* 0x00015002ff0075a7 */ /* 0x000e640008001105 */
[----:B-1----:R-:W-:Y:S05]  /*31b0*/  @!P0 BRA `(.L_x_59) ;  /* 0x0000005000908947 */ /* 0x002fea0003800000 */
.L_x_58:
[----:B------:R-:W-:-:S04]  /*31c0*/  UIADD3 UR4, UPT, UPT, UR6, 0x1, URZ ;  /* 0x0000000106047890 */ /* 0x000fc8000fffe0ff */
[----:B------:R-:W-:-:S04]  /*31d0*/  UISETP.NE.AND UP0, UPT, UR4, 0x2, UPT ;  /* 0x000000020400788c */ /* 0x000fc8000bf05270 */
[----:B------:R-:W-:Y:S02]  /*31e0*/  USEL UR7, URZ, 0x1, UP0 ;  /* 0x00000001ff077887 */ /* 0x000fe40008000000 */
[----:B------:R-:W-:-:S04]  /*31f0*/  USEL UR4, UR4, URZ, UP0 ;  /* 0x000000ff04047287 */ /* 0x000fc80008000000 */
[----:B------:R-:W-:Y:S01]  /*3200*/  ULEA UR4, UR4, UR37, 0x3 ;  /* 0x0000002504047291 */ /* 0x000fe2000f8e18ff */
[----:B-1----:R-:W-:-:S04]  /*3210*/  LOP3.LUT R2, R12, UR7, RZ, 0x3c, !PT ;  /* 0x000000070c027c12 */ /* 0x002fc8000f8e3cff */
[----:B------:R-:W-:-:S04]  /*3220*/  SHF.L.U32 R0, R2, 0x1f, RZ ;  /* 0x0000001f02007819 */ /* 0x000fc800000006ff */
[----:B------:R-:W1:Y:S02]  /*3230*/  SYNCS.PHASECHK.TRANS64 P0, [UR4+0x150], R0 ;  /* 0x00015000ff0075a7 */ /* 0x000e640008001004 */
[----:B-1----:R-:W-:Y:S05]  /*3240*/  @P0 EXIT ;  /* 0x000000000000094d */ /* 0x002fea0003800000 */
[----:B------:R-:W-:Y:S02]  /*3250*/  SHF.L.U32 R2, R2, 0x1f, RZ ;  /* 0x0000001f02027819 */ /* 0x000fe400000006ff */
[----:B------:R-:W-:-:S07]  /*3260*/  MOV R0, UR4 ;  /* 0x0000000400007c02 */ /* 0x000fce0008000f00 */
.L_x_60:
[----:B-1----:R1:W2:Y:S02]  /*3270*/  SYNCS.PHASECHK.TRANS64.TRYWAIT P0, [R0+URZ+0x150], R2 ;  /* 0x00015002000075a7 */ /* 0x0022a400080011ff */
[----:B--2---:R-:W-:Y:S05]  /*3280*/  @!P0 NANOSLEEP.SYNCS 0x989680 ;  /* 0x009896800000895d */ /* 0x004fea0003900000 */
[----:B------:R-:W2:Y:S02]  /*3290*/  @!P0 SYNCS.PHASECHK.TRANS64 P0, [R0+URZ+0x150], R2 ;  /* 0x00015002000085a7 */ /* 0x000ea400080010ff */
[----:B--2---:R-:W-:Y:S05]  /*32a0*/  @P0 EXIT ;  /* 0x000000000000094d */ /* 0x004fea0003800000 */
[----:B------:R-:W-:Y:S05]  /*32b0*/  BRA `(.L_x_60) ;  /* 0xfffffffc00ec7947 */ /* 0x000fea000383ffff */
.L_x_53:
[----:B------:R-:W-:-:S09]  /*32c0*/  UISETP.NE.AND UP1, UPT, UR8, URZ, UPT ;  /* 0x000000ff0800728c */ /* 0x000fd2000bf25270 */
[----:B------:R-:W-:Y:S05]  /*32d0*/  BRA.U UP1, `(.L_x_61) ;  /* 0x0000000d017c7547 */ /* 0x000fea000b800000 */
[----:B------:R-:W-:Y:S01]  /*32e0*/  UMOV UR4, 0x40 ;  /* 0x0000004000047882 */ /* 0x000fe20000000000 */
[----:B------:R-:W-:Y:S01]  /*32f0*/  NOP ;  /* 0x0000000000007918 */ /* 0x000fe20000000000 */
[----:B------:R-:W-:Y:S01]  /*3300*/  ULEA UR4, UR37, UR4, 0x18 ;  /* 0x0000000425047291 */ /* 0x000fe2000f8ec0ff */
[----:B------:R-:W-:Y:S02]  /*3310*/  UMOV UR5, 0x400 ;  /* 0x0000040000057882 */ /* 0x000fe40000000000 */
[----:B------:R-:W-:-:S06]  /*3320*/  ULEA UR37, UR37, UR5, 0x18 ;  /* 0x0000000525257291 */ /* 0x000fcc000f8ec0ff */
[----:B------:R-:W1:Y:S02]  /*3330*/  LDS.U8 R0, [UR4+0x1c] ;  /* 0x00001c04ff007984 */ /* 0x000e640008000000 */
[----:B-1----:R-:W-:-:S13]  /*3340*/  ISETP.NE.AND P0, PT, R0, RZ, PT ;  /* 0x000000ff0000720c */ /* 0x002fda0003f05270 */
[----:B------:R-:W-:Y:S05]  /*3350*/  @P0 BRA `(.L_x_62) ;  /* 0x0000000000580947 */ /* 0x000fea0003800000 */
[----:B------:R-:W-:-:S13]  /*3360*/  ELECT P0, URZ, PT ;  /* 0x0000000000ff782f */ /* 0x000fda0003800000 */
[----:B------:R-:W-:Y:S05]  /*3370*/  @!P0 BRA `(.L_x_63) ;  /* 0x0000000000608947 */ /* 0x000fea0003800000 */
[----:B------:R-:W-:Y:S01]  /*3380*/  UMOV UR5, 0x10 ;  /* 0x0000001000057882 */ /* 0x000fe20000000000 */
[----:B------:R-:W-:Y:S01]  /*3390*/  HFMA2 R0, -RZ, RZ, 0, 5.9604644775390625e-08 ;  /* 0x00000001ff007431 */ /* 0x000fe200000001ff */
[----:B------:R-:W-:-:S03]  /*33a0*/  MOV R2, 0xffff ;  /* 0x0000ffff00027802 */ /* 0x000fc60000000f00 */
[----:B------:R-:W-:Y:S04]  /*33b0*/  DEPBAR.LE SB1, 0x36 ;  /* 0x00009d800000791a */ /* 0x000fe80000000000 */
[----:B------:R-:W1:Y:S02]  /*33c0*/  UTCATOMSWS.FIND_AND_SET.ALIGN UP0, UR5, UR5 ;  /* 0x00000005000575e3 */ /* 0x000e640008000800 */
[----:B-1----:R-:W-:Y:S01]  /*33d0*/  MOV R3, UR5 ;  /* 0x0000000500037c02 */ /* 0x002fe20008000f00 */
[----:B------:R-:W-:Y:S06]  /*33e0*/  BRA.U UP0, `(.L_x_64) ;  /* 0x0000000100187547 */ /* 0x000fec000b800000 */
.L_x_65:
[----:B------:R-:W-:Y:S05]  /*33f0*/  NANOSLEEP 0x64 ;  /* 0x000000640000795d */ /* 0x000fea0003800000 */
[----:B------:R-:W-:-:S05]  /*3400*/  UMOV UR5, 0x10 ;  /* 0x0000001000057882 */ /* 0x000fca0000000000 */
[----:B------:R-:W-:Y:S04]  /*3410*/  DEPBAR.LE SB1, 0x36 ;  /* 0x00009d800000791a */ /* 0x000fe80000000000 */
[----:B------:R-:W1:Y:S02]  /*3420*/  UTCATOMSWS.FIND_AND_SET.ALIGN UP0, UR5, UR5 ;  /* 0x00000005000575e3 */ /* 0x000e640008000800 */
[----:B-1----:R-:W-:Y:S01]  /*3430*/  MOV R3, UR5 ;  /* 0x0000000500037c02 */ /* 0x002fe20008000f00 */
[----:B------:R-:W-:Y:S05]  /*3440*/  BRA.U !UP0, `(.L_x_65) ;  /* 0xfffffffd08e87547 */ /* 0x000fea000b83ffff */
.L_x_64:
[-C--:B------:R-:W-:Y:S02]  /*3450*/  SHF.L.U32 R2, R2, R3.reuse, RZ ;  /* 0x0000000302027219 */ /* 0x080fe400000006ff */
[----:B------:R-:W-:Y:S01]  /*3460*/  SHF.L.U32 R0, R0, R3, RZ ;  /* 0x0000000300007219 */ /* 0x000fe200000006ff */
[----:B------:R-:W-:Y:S02]  /*3470*/  IMAD.SHL.U32 R3, R3, 0x20, RZ ;  /* 0x0000002003037824 */ /* 0x000fe400078e00ff */
[----:B------:R1:W-:Y:S04]  /*3480*/  ATOMS.OR RZ, [UR4+0x14], R2 ;  /* 0x00001402ffff798c */ /* 0x0003e8000b000004 */
[----:B------:R1:W-:Y:S04]  /*3490*/  ATOMS.OR RZ, [UR4+0x18], R0 ;  /* 0x00001800ffff798c */ /* 0x0003e8000b000004 */
[----:B------:R1:W-:Y:S01]  /*34a0*/  STS [UR37+0x1f0], R3 ;  /* 0x0001f003ff007988 */ /* 0x0003e20008000825 */
[----:B------:R-:W-:Y:S05]  /*34b0*/  BRA `(.L_x_63) ;  /* 0x0000000000107947 */ /* 0x000fea0003800000 */
.L_x_62:
[----:B------:R-:W-:Y:S02]  /*34c0*/  MOV R0, 0xffffffff ;  /* 0xffffffff00007802 */ /* 0x000fe40000000f00 */
[----:B------:R-:W-:-:S03]  /*34d0*/  MOV R2, 0x3500 ;  /* 0x0000350000027802 */ /* 0x000fc60000000f00 */
[----:B------:R1:W-:Y:S04]  /*34e0*/  STS [UR37+0x1f0], R0 ;  /* 0x0001f000ff007988 */ /* 0x0003e80008000825 */
[----:B-1-3-5:R-:W-:Y:S05]  /*34f0*/  CALL.REL.NOINC `($__internal_1_$__cuda_sm10x_tcgen05_guardrail_trap_phase_invalid_during_alloc) ;  /* 0x0000005400647944 */ /* 0x02afea0003c00000 */
.L_x_63:
[----:B------:R-:W-:Y:S05]  /*3500*/  WARPSYNC.ALL ;  /* 0x0000000000007948 */ /* 0x000fea0003800000 */
[----:B------:R-:W2:Y:S01]  /*3510*/  S2UR UR6, SR_CgaCtaId ;  /* 0x00000000000679c3 */ /* 0x000ea20000008800 */
[----:B------:R-:W-:Y:S01]  /*3520*/  UMOV UR4, 0x400 ;  /* 0x0000040000047882 */ /* 0x000fe20000000000 */
[----:B------:R-:W-:-:S06]  /*3530*/  NOP ;  /* 0x0000000000007918 */ /* 0x000fcc0000000000 */
[----:B------:R-:W-:Y:S06]  /*3540*/  BAR.ARV 0x6, 0xa0 ;  /* 0x0182800000007b1d */ /* 0x000fec0000002000 */
[----:B------:R-:W4:Y:S01]  /*3550*/  LDCU UR7, c[0x0][0x38c] ;  /* 0x00007180ff0777ac */ /* 0x000f220008000800 */
[----:B------:R-:W-:Y:S01]  /*3560*/  IMAD.MOV.U32 R11, RZ, RZ, 0x1 ;  /* 0x00000001ff0b7424 */ /* 0x000fe200078e00ff */
[----:B------:R-:W-:Y:S01]  /*3570*/  CS2R R8, SRZ ;  /* 0x0000000000087805 */ /* 0x000fe2000001ff00 */
[----:B------:R-:W-:Y:S01]  /*3580*/  IMAD.MOV.U32 R10, RZ, RZ, RZ ;  /* 0x000000ffff0a7224 */ /* 0x000fe200078e00ff */
[----:B------:R-:W-:Y:S01]  /*3590*/  UMOV UR18, URZ ;  /* 0x000000ff00127c82 */ /* 0x000fe20008000000 */
[----:B------:R-:W-:Y:S01]  /*35a0*/  UMOV UR17, URZ ;  /* 0x000000ff00117c82 */ /* 0x000fe20008000000 */
[----:B------:R-:W-:Y:S01]  /*35b0*/  UMOV UR22, 0x0 ;  /* 0x0000000000167882 */ /* 0x000fe20000000000 */
[----:B------:R-:W-:Y:S01]  /*35c0*/  UMOV UR23, 0x8100490 ;  /* 0x0810049000177882 */ /* 0x000fe20000000000 */
[----:B------:R-:W-:Y:S01]  /*35d0*/  UMOV UR20, 0x0 ;  /* 0x0000000000147882 */ /* 0x000fe20000000000 */
[----:B------:R-:W-:Y:S01]  /*35e0*/  UMOV UR21, 0x8100490 ;  /* 0x0810049000157882 */ /* 0x000fe20000000000 */
[----:B--2---:R-:W-:Y:S01]  /*35f0*/  ULEA UR6, UR6, UR4, 0x18 ;  /* 0x0000000406067291 */ /* 0x004fe2000f8ec0ff */
[----:B------:R-:W2:Y:S03]  /*3600*/  LDCU UR4, c[0x0][0x38c] ;  /* 0x00007180ff0477ac */ /* 0x000ea60008000800 */
[----:B------:R-:W-:-:S02]  /*3610*/  UIADD3 UR11, UPT, UPT, UR6, 0x6400, URZ ;  /* 0x00006400060b7890 */ /* 0x000fc4000fffe0ff */
[----:B----4-:R-:W-:-:S03]  /*3620*/  UIADD3 UR7, UPT, UPT, UR7, 0x1f, URZ ;  /* 0x0000001f07077890 */ /* 0x010fc6000fffe0ff */
[----:B-1----:R-:W1:Y:S01]  /*3630*/  LDS R0, [UR6+0x1f0] ;  /* 0x0001f006ff007984 */ /* 0x002e620008000800 */
[----:B------:R-:W-:Y:S02]  /*3640*/  UIADD3 UR12, UPT, UPT, UR6, 0x26400, URZ ;  /* 0x00026400060c7890 */ /* 0x000fe4000fffe0ff */
[----:B------:R-:W-:Y:S02]  /*3650*/  USHF.R.S32.HI UR5, URZ, 0x1f, UR7 ;  /* 0x0000001fff057899 */ /* 0x000fe40008011407 */
[----:B------:R-:W-:Y:S02]  /*3660*/  USHF.R.U32.HI UR11, URZ, 0x4, UR11 ;  /* 0x00000004ff0b7899 */ /* 0x000fe4000801160b */
[----:B------:R-:W-:Y:S02]  /*3670*/  ULEA.HI UR5, UR5, UR7, URZ, 0x5 ;  /* 0x0000000705057291 */ /* 0x000fe4000f8f28ff */
[----:B------:R-:W-:Y:S02]  /*3680*/  USHF.R.U32.HI UR12, URZ, 0x4, UR12 ;  /* 0x00000004ff0c7899 */ /* 0x000fe4000801160c */
[----:B------:R-:W-:-:S02]  /*3690*/  USHF.R.S32.HI UR5, URZ, 0x5, UR5 ;  /* 0x00000005ff057899 */ /* 0x000fc40008011405 */
[----:B------:R-:W-:Y:S02]  /*36a0*/  ULOP3.LUT UR11, UR11, 0x3fff, URZ, 0xc0, !UPT ;  /* 0x00003fff0b0b7892 */ /* 0x000fe4000f8ec0ff */
[----:B------:R-:W-:Y:S02]  /*36b0*/  UISETP.LT.AND UP0, UPT, UR5, 0x1, UPT ;  /* 0x000000010500788c */ /* 0x000fe4000bf01270 */
[----:B------:R-:W-:Y:S02]  /*36c0*/  ULOP3.LUT UR12, UR12, 0x3fff, URZ, 0xc0, !UPT ;  /* 0x00003fff0c0c7892 */ /* 0x000fe4000f8ec0ff */
[----:B------:R-:W-:Y:S02]  /*36d0*/  USEL UR10, UR5, 0x1, !UP0 ;  /* 0x00000001050a7887 */ /* 0x000fe4000c000000 */
[----:B------:R-:W-:Y:S02]  /*36e0*/  ULOP3.LUT UR11, UR11, 0x10000, URZ, 0xfc, !UPT ;  /* 0x000100000b0b7892 */ /* 0x000fe4000f8efcff */
[----:B------:R-:W-:-:S02]  /*36f0*/  ULOP3.LUT UR12, UR12, 0x10000, URZ, 0xfc, !UPT ;  /* 0x000100000c0c7892 */ /* 0x000fc4000f8efcff */
[----:B------:R-:W-:Y:S02]  /*3700*/  UIADD3 UR10, UPT, UPT, -UR10, URZ, URZ ;  /* 0x000000ff0a0a7290 */ /* 0x000fe4000fffe1ff */
[----:B--2---:R-:W-:Y:S01]  /*3710*/  UISETP.GE.AND UP3, UPT, UR4, 0x1, UPT ;  /* 0x000000010400788c */ /* 0x004fe2000bf66270 */
[----:B-1----:R-:W-:-:S15]  /*3720*/  R2UR UR19, R0 ;  /* 0x00000000001372ca */ /* 0x002fde00000e0000 */
.L_x_72:
[----:B------:R-:W-:Y:S02]  /*3730*/  LEA R0, R10, UR6, 0x3 ;  /* 0x000000060a007c11 */ /* 0x000fe4000f8e18ff */
[----:B------:R-:W-:Y:S02]  /*3740*/  SHF.L.U32 R2, R9, 0x1f, RZ ;  /* 0x0000001f09027819 */ /* 0x000fe400000006ff */
[----:B------:R-:W-:Y:S01]  /*3750*/  PLOP3.LUT P0, PT, PT, PT, UP3, 0x80, 0x8 ;  /* 0x000000000008781c */ /* 0x000fe20003f0f038 */
[----:B------:R-:W-:Y:S01]  /*3760*/  VIADD R3, R0, 0x150 ;  /* 0x0000015000037836 */ /* 0x000fe20000000000 */
[----:B-1----:R-:W1:Y:S02]  /*3770*/  SYNCS.PHASECHK.TRANS64.TRYWAIT P1, [R0+URZ+0x140], R2 ;  /* 0x00014002000075a7 */ /* 0x002e6400080211ff */
[----:B-1--4-:R-:W-:Y:S09]  /*3780*/  @!P1 BRA `(.L_x_66) ;  /* 0x0000004c00349947 */ /* 0x012ff20003800000 */
.L_x_167:
[----:B------:R-:W-:Y:S01]  /*3790*/  LEA R4, R10, UR6, 0x4 ;  /* 0x000000060a047c11 */ /* 0x000fe2000f8e20ff */
[----:B------:R-:W-:Y:S01]  /*37a0*/  @UP3 ULEA UR4, UR17, UR6, 0x3 ;  /* 0x0000000611043291 */ /* 0x000fe2000f8e18ff */
[----:B------:R-:W-:Y:S01]  /*37b0*/  PLOP3.LUT P2, PT, PT, PT, PT, 0x80, 0x8 ;  /* 0x000000000008781c */ /* 0x000fe20003f4f070 */
[----:B------:R-:W-:Y:S01]  /*37c0*/  ULEA UR8, UR18, UR6, 0x3 ;  /* 0x0000000612087291 */ /* 0x000fe2000f8e18ff */
[----:B------:R-:W-:Y:S01]  /*37d0*/  PRMT R3, RZ, 0x654, R3 ;  /* 0x00000654ff037816 */ /* 0x000fe20000000003 */
[----:B------:R-:W-:Y:S01]  /*37e0*/  ULEA UR9, UR18, UR19, 0x6 ;  /* 0x0000001312097291 */ /* 0x000fe2000f8e30ff */
[----:B------:R-:W2:Y:S01]  /*37f0*/  LDS.128 R4, [R4+0x1d0] ;  /* 0x0001d00004047984 */ /* 0x000ea20000000c00 */
[----:B-1----:R-:W-:Y:S02]  /*3800*/  @P0 SHF.L.U32 R2, R8, 0x1f, RZ ;  /* 0x0000001f08020819 */ /* 0x002fe400000006ff */
[----:B------:R-:W-:Y:S01]  /*3810*/  SHF.L.U32 R0, R11, 0x1f, RZ ;  /* 0x0000001f0b007819 */ /* 0x000fe200000006ff */
[----:B------:R-:W-:Y:S01]  /*3820*/  @!PT LDS RZ, [RZ] ;  /* 0x00000000fffff984 */ /* 0x000fe20000000800 */
[----:B------:R-:W-:Y:S01]  /*3830*/  @!PT LDS RZ, [RZ] ;  /* 0x00000000fffff984 */ /* 0x000fe20000000800 */
[----:B------:R-:W-:Y:S01]  /*3840*/  @!PT LDS RZ, [RZ] ;  /* 0x00000000fffff984 */ /* 0x000fe20000000800 */
[----:B------:R-:W-:Y:S01]  /*3850*/  @!PT LDS RZ, [RZ] ;  /* 0x00000000fffff984 */ /* 0x000fe20000000800 */
[----:B------:R1:W-:Y:S06]  /*3860*/  MEMBAR.ALL.CTA ;  /* 0x0000000000007992 */ /* 0x0003ec0000008000 */
[----:B-1----:R-:W1:Y:S02]  /*3870*/  FENCE.VIEW.ASYNC.S ;  /* 0x00000000000073c6 */ /* 0x002e640000000000 */
[----:B-1----:R1:W-:Y:S01]  /*3880*/  SYNCS.ARRIVE.TRANS64.RED.A1T0 RZ, [R3+URZ], RZ ;  /* 0x000000ff03ff79a7 */ /* 0x0023e200081004ff */
[----:B------:R1:W4:Y:S01]  /*3890*/  @P0 SYNCS.PHASECHK.TRANS64.TRYWAIT P2, [UR4], R2 ;  /* 0x00000002ff0005a7 */ /* 0x0003220008041104 */
[----:B--2---:R-:W-:Y:S01]  /*38a0*/  LOP3.LUT P1, RZ, R6, 0x1, RZ, 0xc0, !PT ;  /* 0x0000000106ff7812 */ /* 0x004fe2000782c0ff */
[----:B------:R-:W2:Y:S02]  /*38b0*/  SYNCS.PHASECHK.TRANS64.TRYWAIT P0, [UR8+0x180], R0 ;  /* 0x00018000ff0075a7 */ /* 0x000ea40008001108 */
[----:B-12-4-:R-:W-:Y:S10]  /*38c0*/  @!P0 BRA `(.L_x_67) ;  /* 0x0000004800f88947 */ /* 0x016ff40003800000 */
.L_x_169:
[----:B------:R-:W-:Y:S01]  /*38d0*/  IADD3 R10, PT, PT, R10, 0x1, RZ ;  /* 0x000000010a0a7810 */ /* 0x000fe20007ffe0ff */
[----:B------:R-:W-:Y:S06]  /*38e0*/  BRA.U !UP3, `(.L_x_68) ;  /* 0x000000010b987547 */ /* 0x000fec000b800000 */
[----:B------:R-:W-:Y:S01]  /*38f0*/  UPLOP3.LUT UP4, UPT, UPT, UPT, UPT, 0x40, 0x4 ;  /* 0x000000000004789c */ /* 0x000fe20003f8e870 */
[----:B------:R-:W-:Y:S01]  /*3900*/  UMOV UR16, UR10 ;  /* 0x0000000a00107c82 */ /* 0x000fe20008000000 */
[----:B------:R-:W-:Y:S01]  /*3910*/  UMOV UR15, UR5 ;  /* 0x00000005000f7c82 */ /* 0x000fe20008000000 */
[----:B------:R-:W-:-:S08]  /*3920*/  UMOV UR14, UR17 ;  /* 0x00000011000e7c82 */ /* 0x000fd00008000000 */
.L_x_71:
[----:B------:R-:W-:Y:S02]  /*3930*/  UIADD3 UR16, UPT, UPT, UR16, 0x1, URZ ;  /* 0x0000000110107890 */ /* 0x000fe4000fffe0ff */
[----:B--2---:R-:W-:Y:S02]  /*3940*/  ULEA UR7, UR14, UR6, 0x3 ;  /* 0x000000060e077291 */ /* 0x004fe4000f8e18ff */
[----:B------:R-:W-:Y:S01]  /*3950*/  UISETP.NE.AND UP0, UPT, UR16, URZ, UPT ;  /* 0x000000ff1000728c */ /* 0x000fe2000bf05270 */
[----:B----4-:R-:W-:Y:S10]  /*3960*/  @P2 BRA `(.L_x_69) ;  /* 0x00000000000c2947 */ /* 0x010ff40003800000 */
[----:B-1----:R-:W-:Y:S04]  /*3970*/  SHF.L.U32 R2, R8, 0x1f, RZ ;  /* 0x0000001f08027819 */ /* 0x002fe800000006ff */
[----:B------:R-:W1:Y:S02]  /*3980*/  SYNCS.PHASECHK.TRANS64.TRYWAIT P0, [UR7], R2 ;  /* 0x00000002ff0075a7 */ /* 0x000e640008001107 */
[----:B-1----:R-:W-:Y:S05]  /*3990*/  @!P0 BRA `(.L_x_70) ;  /* 0x0000004800dc8947 */ /* 0x002fea0003800000 */
.L_x_69:
[----:B------:R-:W-:Y:S01]  /*39a0*/  UISETP.NE.AND UP1, UPT, UR15, 0x1, UPT ;  /* 0x000000010f00788c */ /* 0x000fe2000bf25270 */
[----:B------:R-:W-:Y:S01]  /*39b0*/  PLOP3.LUT P2, PT, PT, PT, PT, 0x80, 0x8 ;  /* 0x000000000008781c */ /* 0x000fe20003f4f070 */
[----:B------:R-:W-:Y:S02]  /*39c0*/  UIADD3 UR17, UPT, UPT, UR14, 0x1, URZ ;  /* 0x000000010e117890 */ /* 0x000fe4000fffe0ff */
[----:B------:R-:W-:Y:S02]  /*39d0*/  ULEA UR24, UR14, UR12, 0x8 ;  /* 0x0000000c0e187291 */ /* 0x000fe4000f8e40ff */
[----:B------:R-:W-:Y:S01]  /*39e0*/  UISETP.NE.AND UP2, UPT, UR17, 0x10, UPT ;  /* 0x000000101100788c */ /* 0x000fe2000bf45270 */
[----:B------:R-:W-:Y:S01]  /*39f0*/  PLOP3.LUT P0, PT, PT, PT, UP1, 0x80, 0x8 ;  /* 0x000000000008781c */ /* 0x000fe20003f0f018 */
[----:B------:R-:W-:Y:S02]  /*3a00*/  ULEA UR26, UR14, UR11, 0x9 ;  /* 0x0000000b0e1a7291 */ /* 0x000fe4000f8e48ff */
[----:B------:R-:W-:Y:S02]  /*3a10*/  USEL UR13, URZ, 0x1, UP2 ;  /* 0x00000001ff0d7887 */ /* 0x000fe40009000000 */
[----:B------:R-:W-:Y:S02]  /*3a20*/  USEL UR17, UR17, URZ, UP2 ;  /* 0x000000ff11117287 */ /* 0x000fe40009000000 */
[----:B------:R-:W-:Y:S02]  /*3a30*/  UIADD3 UR30, UPT, UPT, UR24, 0x2, URZ ;  /* 0x00000002181e7890 */ /* 0x000fe4000fffe0ff */
[----:B------:R-:W-:Y:S01]  /*3a40*/  @UP1 ULEA UR4, UR17, UR6, 0x3 ;  /* 0x0000000611041291 */ /* 0x000fe2000f8e18ff */
[----:B------:R-:W-:Y:S01]  /*3a50*/  LOP3.LUT R8, R8, UR13, RZ, 0x3c, !PT ;  /* 0x0000000d08087c12 */ /* 0x000fe2000f8e3cff */
[----:B------:R-:W-:Y:S02]  /*3a60*/  UIADD3 UR28, UPT, UPT, UR26, 0x2, URZ ;  /* 0x000000021a1c7890 */ /* 0x000fe4000fffe0ff */
[----:B------:R-:W-:Y:S01]  /*3a70*/  UIADD3 UR7, UPT, UPT, UR7, 0x80, URZ ;  /* 0x0000008007077890 */ /* 0x000fe2000fffe0ff */
[----:B-1----:R-:W-:Y:S01]  /*3a80*/  @P0 SHF.L.U32 R0, R8, 0x1f, RZ ;  /* 0x0000001f08000819 */ /* 0x002fe200000006ff */
[----:B------:R-:W-:Y:S01]  /*3a90*/  UMOV UR25, 0x80004020 ;  /* 0x8000402000197882 */ /* 0x000fe20000000000 */
[----:B------:R-:W-:Y:S01]  /*3aa0*/  UMOV UR27, 0x80004020 ;  /* 0x80004020001b7882 */ /* 0x000fe20000000000 */
[----:B------:R-:W-:Y:S01]  /*3ab0*/  UMOV UR31, 0x80004020 ;  /* 0x80004020001f7882 */ /* 0x000fe20000000000 */
[----:B------:R2:W4:Y:S01]  /*3ac0*/  @P0 SYNCS.PHASECHK.TRANS64.TRYWAIT P2, [UR4], R0 ;  /* 0x00000000ff0005a7 */ /* 0x0005220008041104 */
[----:B------:R-:W-:Y:S01]  /*3ad0*/  UIADD3 UR15, UPT, UPT, UR15, -0x1, URZ ;  /* 0xffffffff0f0f7890 */ /* 0x000fe2000fffe0ff */
[----:B------:R2:W-:Y:S01]  /*3ae0*/  UTCHMMA gdesc[UR26], gdesc[UR24], tmem[UR9], tmem[UR22], idesc[UR23], UP4 ;  /* 0x00ff16181a0075ea */ /* 0x0005e2000a000009 */
[----:B------:R-:W-:Y:S01]  /*3af0*/  UPLOP3.LUT UP4, UPT, UPT, UPT, UPT, 0x80, 0x8 ;  /* 0x000000000008789c */ /* 0x000fe20003f8f070 */
[----:B------:R-:W-:Y:S01]  /*3b00*/  UMOV UR29, 0x80004020 ;  /* 0x80004020001d7882 */ /* 0x000fe20000000000 */
[----:B------:R-:W-:Y:S01]  /*3b10*/  UMOV UR14, UR17 ;  /* 0x00000011000e7c82 */ /* 0x000fe20008000000 */
[----:B------:R2:W-:Y:S01]  /*3b20*/  UTCHMMA gdesc[UR28], gdesc[UR30], tmem[UR9], tmem[UR20], idesc[UR21], UPT ;  /* 0x00ff141e1c0075ea */ /* 0x0005e2000b800009 */
[----:B------:R2:W-:Y:S01]  /*3b30*/  UTCBAR [UR7], URZ ;  /* 0x000000ff070073e9 */ /* 0x0005e200080000ff */
[----:B------:R-:W-:Y:S06]  /*3b40*/  BRA.U UP0, `(.L_x_71) ;  /* 0xfffffffd00787547 */ /* 0x000fec000b83ffff */
.L_x_68:
[----:B------:R-:W-:Y:S01]  /*3b50*/  UIADD3 UR18, UPT, UPT, UR18, 0x1, URZ ;  /* 0x0000000112127890 */ /* 0x000fe2000fffe0ff */
[C---:B------:R-:W-:Y:S01]  /*3b60*/  ISETP.NE.AND P0, PT, R10.reuse, 0x2, PT ;  /* 0x000000020a00780c */ /* 0x040fe20003f05270 */
[----:B------:R-:W-:Y:S02]  /*3b70*/  UIADD3 UR8, UPT, UPT, UR8, 0x160, URZ ;  /* 0x0000016008087890 */ /* 0x000fe4000fffe0ff */
[----:B------:R-:W-:Y:S01]  /*3b80*/  UISETP.NE.AND UP0, UPT, UR18, 0x4, UPT ;  /* 0x000000041200788c */ /* 0x000fe2000bf05270 */
[----:B-12---:R-:W-:Y:S02]  /*3b90*/  SEL R0, RZ, 0x1, P0 ;  /* 0x00000001ff007807 */ /* 0x006fe40000000000 */
[----:B------:R-:W-:Y:S01]  /*3ba0*/  SEL R10, R10, RZ, P0 ;  /* 0x000000ff0a0a7207 */ /* 0x000fe20000000000 */
[----:B------:R-:W-:Y:S01]  /*3bb0*/  USEL UR4, URZ, 0x1, UP0 ;  /* 0x00000001ff047887 */ /* 0x000fe20008000000 */
[----:B------:R-:W-:Y:S01]  /*3bc0*/  LOP3.LUT R9, R9, R0, RZ, 0x3c, !PT ;  /* 0x0000000009097212 */ /* 0x000fe200078e3cff */
[----:B------:R-:W-:Y:S01]  /*3bd0*/  USEL UR18, UR18, URZ, UP0 ;  /* 0x000000ff12127287 */ /* 0x000fe20008000000 */
[----:B------:R1:W-:Y:S03]  /*3be0*/  UTCBAR [UR8], URZ ;  /* 0x000000ff080073e9 */ /* 0x0003e600080000ff */
[----:B------:R-:W-:Y:S01]  /*3bf0*/  LOP3.LUT R11, R11, UR4, RZ, 0x3c, !PT ;  /* 0x000000040b0b7c12 */ /* 0x000fe2000f8e3cff */
[----:B------:R-:W-:Y:S07]  /*3c00*/  @P1 BRA `(.L_x_72) ;  /* 0xfffffff800c81947 */ /* 0x000fee000383ffff */
[----:B------:R-:W2:Y:S01]  /*3c10*/  S2UR UR4, SR_CgaCtaId ;  /* 0x00000000000479c3 */ /* 0x000ea20000008800 */
[----:B------:R-:W-:Y:S01]  /*3c20*/  ELECT P0, URZ, PT ;  /* 0x0000000000ff782f */ /* 0x000fe20003800000 */
[----:B------:R-:W-:Y:S01]  /*3c30*/  IMAD.MOV.U32 R0, RZ, RZ, 0x1 ;  /* 0x00000001ff007424 */ /* 0x000fe200078e00ff */
[----:B------:R-:W-:Y:S01]  /*3c40*/  UIADD3 UR6, UPT, UPT, UR6, 0x180, URZ ;  /* 0x0000018006067890 */ /* 0x000fe2000fffe0ff */
[----:B------:R-:W-:Y:S01]  /*3c50*/  SHF.L.U32 R2, R11, 0x1f, RZ ;  /* 0x0000001f0b027819 */ /* 0x000fe200000006ff */
[----:B------:R-:W-:-:S03]  /*3c60*/  UMOV UR5, 0x40 ;  /* 0x0000004000057882 */ /* 0x000fc60000000000 */
[----:B------:R-:W-:Y:S01]  /*3c70*/  UVIRTCOUNT.DEALLOC.SMPOOL 0x80 ;  /* 0x000000800000784c */ /* 0x000fe20000000000 */
[----:B--2---:R-:W-:Y:S02]  /*3c80*/  ULEA UR4, UR4, UR5, 0x18 ;  /* 0x0000000504047291 */ /* 0x004fe4000f8ec0ff */
[----:B------:R-:W-:-:S07]  /*3c90*/  ULEA UR5, UR18, UR6, 0x3 ;  /* 0x0000000612057291 */ /* 0x000fce000f8e18ff */
[----:B------:R2:W-:Y:S02]  /*3ca0*/  @P0 STS.U8 [UR4+0x1c], R0 ;  /* 0x00001c00ff000988 */ /* 0x0005e40008000004 */
[----:B------:R-:W3:Y:S02]  /*3cb0*/  SYNCS.PHASECHK.TRANS64.TRYWAIT P0, [UR5], R2 ;  /* 0x00000002ff0075a7 */ /* 0x000ee40008001105 */
[----:B--23--:R-:W-:Y:S05]  /*3cc0*/  @!P0 BRA `(.L_x_73) ;  /* 0x0000004800288947 */ /* 0x00cfea0003800000 */
.L_x_172:
[----:B------:R-:W-:-:S04]  /*3cd0*/  UIADD3 UR7, UPT, UPT, UR18, 0x1, URZ ;  /* 0x0000000112077890 */ /* 0x000fc8000fffe0ff */
[----:B------:R-:W-:-:S04]  /*3ce0*/  UISETP.NE.AND UP0, UPT, UR7, 0x4, UPT ;  /* 0x000000040700788c */ /* 0x000fc8000bf05270 */
[----:B-1----:R-:W-:Y:S02]  /*3cf0*/  USEL UR8, URZ, 0x1, UP0 ;  /* 0x00000001ff087887 */ /* 0x002fe40008000000 */
[----:B------:R-:W-:-:S04]  /*3d00*/  USEL UR7, UR7, URZ, UP0 ;  /* 0x000000ff07077287 */ /* 0x000fc80008000000 */
[----:B------:R-:W-:Y:S01]  /*3d10*/  ULEA UR5, UR7, UR6, 0x3 ;  /* 0x0000000607057291 */ /* 0x000fe2000f8e18ff */
[----:B--2---:R-:W-:-:S04]  /*3d20*/  LOP3.LUT R2, R11, UR8, RZ, 0x3c, !PT ;  /* 0x000000080b027c12 */ /* 0x004fc8000f8e3cff */
[----:B------:R-:W-:-:S04]  /*3d30*/  SHF.L.U32 R3, R2, 0x1f, RZ ;  /* 0x0000001f02037819 */ /* 0x000fc800000006ff */
[----:B------:R-:W1:Y:S02]  /*3d40*/  SYNCS.PHASECHK.TRANS64.TRYWAIT P0, [UR5], R3 ;  /* 0x00000003ff0075a7 */ /* 0x000e640008001105 */
[----:B-1----:R-:W-:Y:S05]  /*3d50*/  @!P0 BRA `(.L_x_74) ;  /* 0x00000048001c8947 */ /* 0x002fea0003800000 */
.L_x_174:
        /* <DEDUP_REMOVED lines=9> */
.L_x_176:
[----:B------:R-:W-:-:S04]  /*3df0*/  UIADD3 UR7, UPT, UPT, UR7, 0x1, URZ ;  /* 0x0000000107077890 */ /* 0x000fc8000fffe0ff */
[----:B------:R-:W-:-:S04]  /*3e00*/  UISETP.NE.AND UP0, UPT, UR7, 0x4, UPT ;  /* 0x000000040700788c */ /* 0x000fc8000bf05270 */
[----:B------:R-:W-:Y:S02]  /*3e10*/  USEL UR5, URZ, 0x1, UP0 ;  /* 0x00000001ff057887 */ /* 0x000fe40008000000 */
[----:B------:R-:W-:-:S04]  /*3e20*/  USEL UR7, UR7, URZ, UP0 ;  /* 0x000000ff07077287 */ /* 0x000fc80008000000 */
[----:B------:R-:W-:Y:S01]  /*3e30*/  ULEA UR7, UR7, UR6, 0x3 ;  /* 0x0000000607077291 */ /* 0x000fe2000f8e18ff */
[----:B------:R-:W-:-:S04]  /*3e40*/  LOP3.LUT R2, R2, UR5, RZ, 0x3c, !PT ;  /* 0x0000000502027c12 */ /* 0x000fc8000f8e3cff */
[----:B------:R-:W-:-:S04]  /*3e50*/  SHF.L.U32 R2, R2, 0x1f, RZ ;  /* 0x0000001f02027819 */ /* 0x000fc800000006ff */
[----:B------:R-:W2:Y:S02]  /*3e60*/  SYNCS.PHASECHK.TRANS64.TRYWAIT P0, [UR7], R2 ;  /* 0x00000002ff0075a7 */ /* 0x000ea40008001107 */
[----:B--2---:R-:W-:Y:S05]  /*3e70*/  @!P0 BRA `(.L_x_76) ;  /* 0x0000004800048947 */ /* 0x004fea0003800000 */
.L_x_178:
[----:B------:R-:W-:Y:S01]  /*3e80*/  NOP ;  /* 0x0000000000007918 */ /* 0x000fe20000000000 */
[----:B-1----:R-:W1:Y:S01]  /*3e90*/  LDS R0, [UR4+0x14] ;  /* 0x00001404ff007984 */ /* 0x002e620008000800 */
[----:B------:R-:W-:Y:S01]  /*3ea0*/  ULOP3.LUT UR6, UR19, 0xffff, URZ, 0xc0, !UPT ;  /* 0x0000ffff13067892 */ /* 0x000fe2000f8ec0ff */
[----:B------:R-:W-:Y:S01]  /*3eb0*/  UMOV UR8, 0xffff ;  /* 0x0000ffff00087882 */ /* 0x000fe20000000000 */
[----:B------:R-:W-:Y:S02]  /*3ec0*/  UMOV UR5, 0x1 ;  /* 0x0000000100057882 */ /* 0x000fe40000000000 */
[----:B------:R-:W-:-:S04]  /*3ed0*/  USHF.R.U32.HI UR6, URZ, 0x5, UR6 ;  /* 0x00000005ff067899 */ /* 0x000fc80008011606 */
[----:B------:R-:W-:Y:S02]  /*3ee0*/  USHF.L.U32 UR8, UR8, UR6, URZ ;  /* 0x0000000608087299 */ /* 0x000fe400080006ff */
[----:B------:R-:W-:-:S04]  /*3ef0*/  USHF.L.U32 UR5, UR5, UR6, URZ ;  /* 0x0000000605057299 */ /* 0x000fc800080006ff */
[----:B-1----:R-:W-:-:S04]  /*3f00*/  LOP3.LUT R0, R0, UR8, RZ, 0xc0, !PT ;  /* 0x0000000800007c12 */ /* 0x002fc8000f8ec0ff */
[----:B------:R-:W-:-:S13]  /*3f10*/  ISETP.NE.AND P0, PT, R0, UR8, PT ;  /* 0x0000000800007c0c */ /* 0x000fda000bf05270 */
[----:B------:R-:W-:Y:S05]  /*3f20*/  @P0 BRA `(.L_x_77) ;  /* 0x0000000000580947 */ /* 0x000fea0003800000 */
[----:B------:R-:W1:Y:S02]  /*3f30*/  LDS R0, [UR4+0x18] ;  /* 0x00001804ff007984 */ /* 0x000e640008000800 */
[----:B-1----:R-:W-:-:S04]  /*3f40*/  LOP3.LUT R0, R0, UR5, RZ, 0xc0, !PT ;  /* 0x0000000500007c12 */ /* 0x002fc8000f8ec0ff */
[----:B------:R-:W-:-:S13]  /*3f50*/  ISETP.NE.AND P0, PT, R0, UR5, PT ;  /* 0x0000000500007c0c */ /* 0x000fda000bf05270 */
[----:B------:R-:W-:Y:S05]  /*3f60*/  @P0 BRA `(.L_x_78) ;  /* 0x00000000003c0947 */ /* 0x000fea0003800000 */
[----:B------:R-:W1:Y:S01]  /*3f70*/  S2R R2, SR_LANEID ;  /* 0x0000000000027919 */ /* 0x000e620000000000 */
[----:B------:R-:W-:Y:S01]  /*3f80*/  ULOP3.LUT UR8, URZ, UR8, URZ, 0x33, !UPT ;  /* 0x00000008ff087292 */ /* 0x000fe2000f8e33ff */
[----:B------:R-:W-:Y:S02]  /*3f90*/  VOTEU.ANY UR7, UPT, PT ;  /* 0x0000000000077886 */ /* 0x000fe400038e0100 */
[----:B------:R-:W-:-:S03]  /*3fa0*/  UFLO.U32 UR7, UR7 ;  /* 0x00000007000772bd */ /* 0x000fc600080e0000 */
[----:B------:R-:W-:-:S04]  /*3fb0*/  IMAD.U32 R0, RZ, RZ, UR8 ;  /* 0x00000008ff007e24 */ /* 0x000fc8000f8e00ff */
[----:B------:R2:W3:Y:S02]  /*3fc0*/  REDUX UR6, R0 ;  /* 0x00000000000673c4 */ /* 0x0004e40000000000 */
[----:B------:R1:W-:Y:S02]  /*3fd0*/  UTCATOMSWS.AND URZ, UR8 ;  /* 0x0000000800ff79e3 */ /* 0x0003e40008000000 */
[----:B-1----:R-:W-:Y:S02]  /*3fe0*/  ISETP.EQ.U32.AND P0, PT, R2, UR7, PT ;  /* 0x0000000702007c0c */ /* 0x002fe4000bf02070 */
[----:B--2---:R-:W-:Y:S02]  /*3ff0*/  LOP3.LUT R0, RZ, UR5, RZ, 0x33, !PT ;  /* 0x00000005ff007c12 */ /* 0x004fe4000f8e33ff */
[----:B---3--:R-:W-:Y:S02]  /*4000*/  MOV R2, UR6 ;  /* 0x0000000600027c02 */ /* 0x008fe40008000f00 */
[----:B------:R-:W1:Y:S07]  /*4010*/  REDUX UR5, R0 ;  /* 0x00000000000573c4 */ /* 0x000e6e0000000000 */
[----:B------:R2:W-:Y:S01]  /*4020*/  @P0 ATOMS.AND RZ, [UR4+0x14], R2 ;  /* 0x00001402ffff098c */ /* 0x0005e2000a800004 */
[----:B-1----:R-:W-:-:S05]  /*4030*/  IMAD.U32 R0, RZ, RZ, UR5 ;  /* 0x00000005ff007e24 */ /* 0x002fca000f8e00ff */
[----:B------:R2:W-:Y:S01]  /*4040*/  @P0 ATOMS.AND RZ, [UR4+0x18], R0 ;  /* 0x00001800ffff098c */ /* 0x0005e2000a800004 */
[----:B------:R-:W-:Y:S05]  /*4050*/  BRA `(.L_x_79) ;  /* 0x0000000000147947 */ /* 0x000fea0003800000 */
.L_x_78:
[----:B------:R-:W-:Y:S02]  /*4060*/  MOV R2, 0x4080 ;  /* 0x0000408000027802 */ /* 0x000fe40000000f00 */
[----:B----45:R-:W-:Y:S05]  /*4070*/  CALL.REL.NOINC `($__internal_0_$__cuda_sm10x_tcgen05_guardrail_trap_col_being_dealloced_not_returned_by_alloc) ;  /* 0x0000004800787944 */ /* 0x030fea0003c00000 */
[----:B------:R-:W-:Y:S05]  /*4080*/  BRA `(.L_x_79) ;  /* 0x0000000000087947 */ /* 0x000fea0003800000 */
.L_x_77:
[----:B------:R-:W-:Y:S02]  /*4090*/  MOV R2, 0x40b0 ;  /* 0x000040b000027802 */ /* 0x000fe40000000f00 */
[----:B----45:R-:W-:Y:S05]  /*40a0*/  CALL.REL.NOINC `($__internal_2_$__cuda_sm10x_tcgen05_guardrail_trap_unallocated_columns_being_dealloced) ;  /* 0x0000004800847944 */ /* 0x030fea0003c00000 */
.L_x_79:
[----:B------:R-:W-:Y:S01]  /*40b0*/  NOP ;  /* 0x0000000000007918 */ /* 0x000fe20000000000 */
[----:B------:R-:W-:Y:S05]  /*40c0*/  EXIT ;  /* 0x000000000000794d */ /* 0x000fea0003800000 */
.L_x_61:
[----:B------:R-:W-:-:S09]  /*40d0*/  UISETP.NE.OR UP2, UPT, UR8, 0x3, !UP2 ;  /* 0x000000030800788c */ /* 0x000fd2000d745670 */
[----:B------:R-:W-:Y:S05]  /*40e0*/  BRA.U UP2, `(.L_x_80) ;  /* 0x0000000d02b07547 */ /* 0x000fea000b800000 */
[----:B------:R-:W1:Y:S01]  /*40f0*/  LDC R0, c[0x0][0xb30] ;  /* 0x0002cc00ff007b82 */ /* 0x000e620000000800 */
[----:B------:R-:W2:Y:S01]  /*4100*/  LDCU.64 UR8, c[0x0][0x888] ;  /* 0x00011100ff0877ac */ /* 0x000ea20008000a00 */
[----:B------:R-:W-:Y:S02]  /*4110*/  HFMA2 R27, -RZ, RZ, 0, 0 ;  /* 0x00000000ff1b7431 */ /* 0x000fe400000001ff */
[----:B------:R-:W-:Y:S01]  /*4120*/  IMAD.MOV.U32 R29, RZ, RZ, 0x1 ;  /* 0x00000001ff1d7424 */ /* 0x000fe200078e00ff */
[----:B------:R-:W-:Y:S01]  /*4130*/  MOV R25, 0x2000 ;  /* 0x0000200000197802 */ /* 0x000fe20000000f00 */
[----:B------:R-:W4:Y:S01]  /*4140*/  LDCU.64 UR4, c[0x0][0x890] ;  /* 0x00011200ff0477ac */ /* 0x000f220008000a00 */
[----:B------:R-:W-:Y:S01]  /*4150*/  IMAD.MOV.U32 R28, RZ, RZ, RZ ;  /* 0x000000ffff1c7224 */ /* 0x000fe200078e00ff */
[----:B------:R-:W3:Y:S01]  /*4160*/  LDC R24, c[0x0][0x370] ;  /* 0x0000dc00ff187b82 */ /* 0x000ee20000000800 */
[----:B------:R-:W-:Y:S01]  /*4170*/  UMOV UR7, 0x400 ;  /* 0x0000040000077882 */ /* 0x000fe20000000000 */
[----:B------:R-:W-:-:S02]  /*4180*/  UPLOP3.LUT UP1, UPT, UPT, UPT, UPT, 0x40, 0x4 ;  /* 0x000000000004789c */ /* 0x000fc40003f2e870 */
[----:B------:R-:W-:Y:S01]  /*4190*/  ULEA UR7, UR37, UR7, 0x18 ;  /* 0x0000000725077291 */ /* 0x000fe2000f8ec0ff */
[----:B------:R-:W-:-:S03]  /*41a0*/  UMOV UR13, URZ ;  /* 0x000000ff000d7c82 */ /* 0x000fc60008000000 */
[----:B------:R-:W3:Y:S01]  /*41b0*/  LDC R3, c[0x0][0xb0c] ;  /* 0x0002c300ff037b82 */ /* 0x000ee20000000800 */
[----:B--2---:R-:W-:Y:S02]  /*41c0*/  UISETP.NE.U32.AND UP3, UPT, UR8, URZ, UPT ;  /* 0x000000ff0800728c */ /* 0x004fe4000bf65070 */
[----:B----4-:R-:W-:-:S05]  /*41d0*/  UISETP.NE.U32.AND UP4, UPT, UR4, URZ, UPT ;  /* 0x000000ff0400728c */ /* 0x010fca000bf85070 */
[----:B------:R-:W2:Y:S01]  /*41e0*/  LDC R18, c[0x0][0xb20] ;  /* 0x0002c800ff127b82 */ /* 0x000ea20000000800 */
[----:B-1----:R-:W-:Y:S01]  /*41f0*/  ISETP.NE.AND P1, PT, R0, 0x1, PT ;  /* 0x000000010000780c */ /* 0x002fe20003f25270 */
[----:B------:R-:W-:Y:S02]  /*4200*/  UISETP.NE.AND.EX UP3, UPT, UR9, URZ, UPT, UP3 ;  /* 0x000000ff0900728c */ /* 0x000fe4000bf65330 */
[----:B------:R-:W-:-:S04]  /*4210*/  UISETP.NE.AND.EX UP4, UPT, UR5, URZ, UPT, UP4 ;  /* 0x000000ff0500728c */ /* 0x000fc8000bf85340 */
[----:B------:R-:W1:Y:S08]  /*4220*/  LDC.64 R30, c[0x0][0x348] ;  /* 0x0000d200ff1e7b82 */ /* 0x000e700000000a00 */
[----:B------:R-:W4:Y:S08]  /*4230*/  LDC.64 R16, c[0x0][0xb10] ;  /* 0x0002c400ff107b82 */ /* 0x000f300000000a00 */
[----:B------:R-:W1:Y:S08]  /*4240*/  LDC.64 R6, c[0x0][0xb18] ;  /* 0x0002c600ff067b82 */ /* 0x000e700000000a00 */
[----:B------:R-:W1:Y:S08]  /*4250*/  LDC.64 R4, c[0x0][0xb28] ;  /* 0x0002ca00ff047b82 */ /* 0x000e700000000a00 */
[----:B--23--:R-:W1:Y:S02]  /*4260*/  LDC R19, c[0x0][0x374] ;  /* 0x0000dd00ff137b82 */ /* 0x00ce640000000800 */
.L_x_89:
[C---:B------:R-:W-:Y:S02]  /*4270*/  LEA R0, R28.reuse, UR7, 0x3 ;  /* 0x000000071c007c11 */ /* 0x040fe4000f8e18ff */
[----:B------:R-:W-:Y:S02]  /*4280*/  SHF.L.U32 R2, R27, 0x1f, RZ ;  /* 0x0000001f1b027819 */ /* 0x000fe400000006ff */
[----:B------:R-:W-:Y:S02]  /*4290*/  LEA R20, R28, UR7, 0x4 ;  /* 0x000000071c147c11 */ /* 0x000fe4000f8e20ff */
[----:B--2---:R-:W2:Y:S02]  /*42a0*/  SYNCS.PHASECHK.TRANS64.TRYWAIT P0, [R0+URZ+0x140], R2 ;  /* 0x00014002000075a7 */ /* 0x004ea400080011ff */
[----:B--2---:R-:W-:Y:S05]  /*42b0*/  @!P0 BRA `(.L_x_81) ;  /* 0x00000044000c8947 */ /* 0x004fea0003800000 */
.L_x_179:
[----:B------:R-:W-:Y:S01]  /*42c0*/  ISETP.GE.AND P0, PT, R40, 0x1, PT ;  /* 0x000000012800780c */ /* 0x000fe20003f06270 */
[----:B------:R-:W3:Y:S01]  /*42d0*/  LDS.128 R20, [R20+0x1d0] ;  /* 0x0001d00014147984 */ /* 0x000ee20000000c00 */
[----:B--2---:R-:W-:Y:S01]  /*42e0*/  VIADD R0, R0, 0x150 ;  /* 0x0000015000007836 */ /* 0x004fe20000000000 */
[----:B------:R-:W-:Y:S01]  /*42f0*/  @!PT LDS RZ, [RZ] ;  /* 0x00000000fffff984 */ /* 0x000fe20000000800 */
[----:B------:R-:W-:Y:S01]  /*4300*/  @!PT LDS RZ, [RZ] ;  /* 0x00000000fffff984 */ /* 0x000fe20000000800 */
[----:B------:R-:W-:Y:S01]  /*4310*/  @!PT LDS RZ, [RZ] ;  /* 0x00000000fffff984 */ /* 0x000fe20000000800 */
[----:B------:R-:W-:Y:S01]  /*4320*/  @!PT LDS RZ, [RZ] ;  /* 0x00000000fffff984 */ /* 0x000fe20000000800 */
[----:B------:R2:W-:Y:S06]  /*4330*/  MEMBAR.ALL.CTA ;  /* 0x0000000000007992 */ /* 0x0005ec0000008000 */
[----:B--2---:R-:W2:Y:S01]  /*4340*/  FENCE.VIEW.ASYNC.S ;  /* 0x00000000000073c6 */ /* 0x004ea20000000000 */
[----:B------:R-:W-:Y:S04]  /*4350*/  PRMT R0, RZ, 0x654, R0 ;  /* 0x00000654ff007816 */ /* 0x000fe80000000000 */
[----:B--2---:R2:W-:Y:S01]  /*4360*/  SYNCS.ARRIVE.TRANS64.RED.A1T0 RZ, [R0+URZ], RZ ;  /* 0x000000ff00ff79a7 */ /* 0x0045e200081004ff */
[----:B---3--:R-:W-:Y:S11]  /*4370*/  LOP3.LUT P3, RZ, R22, 0x1, RZ, 0xc0, !PT ;  /* 0x0000000116ff7812 */ /* 0x008ff6000786c0ff */
[----:B------:R-:W-:Y:S02]  /*4380*/  @!UPT UIADD3 URZ, UPT, UPT, URZ, URZ, URZ ;  /* 0x000000fffffff290 */ /* 0x000fe4000fffe0ff */
[----:B------:R-:W-:Y:S02]  /*4390*/  @P3 MOV R11, R20 ;  /* 0x00000014000b3202 */ /* 0x000fe40000000f00 */
[----:B------:R-:W-:Y:S01]  /*43a0*/  @P3 LOP3.LUT R10, R21, 0xffff, RZ, 0xc0, !PT ;  /* 0x0000ffff150a3812 */ /* 0x000fe200078ec0ff */
[----:B--2---:R-:W-:Y:S06]  /*43b0*/  @!P0 BRA `(.L_x_82) ;  /* 0x0000000000a48947 */ /* 0x004fec0003800000 */
[-C--:B-1----:R-:W-:Y:S01]  /*43c0*/  IMAD.HI.U32 R0, R19, R7.reuse, RZ ;  /* 0x0000000713007227 */ /* 0x082fe200078e00ff */
[----:B------:R-:W-:Y:S02]  /*43d0*/  ISETP.NE.AND P0, PT, R6, 0x1, PT ;  /* 0x000000010600780c */ /* 0x000fe40003f05270 */
[----:B------:R-:W-:Y:S01]  /*43e0*/  ISETP.NE.AND P2, PT, R40, 0x1, PT ;  /* 0x000000012800780c */ /* 0x000fe20003f45270 */
[----:B----4-:R-:W-:Y:S01]  /*43f0*/  IMAD.HI.U32 R9, R24, R16, RZ ;  /* 0x0000001018097227 */ /* 0x010fe200078e00ff */
[----:B------:R-:W-:Y:S02]  /*4400*/  SHF.R.U32.HI R0, RZ, R18, R0 ;  /* 0x00000012ff007219 */ /* 0x000fe40000011600 */
[----:B------:R-:W-:Y:S01]  /*4410*/  ISETP.NE.AND P4, PT, R3, 0x1, PT ;  /* 0x000000010300780c */ /* 0x000fe20003f85270 */
[----:B------:R-:W-:Y:S01]  /*4420*/  IMAD.HI.U32 R13, R10, R7, RZ ;  /* 0x000000070a0d7227 */ /* 0x000fe200078e00ff */
[----:B------:R-:W-:Y:S02]  /*4430*/  SHF.R.U32.HI R9, RZ, R17, R9 ;  /* 0x00000011ff097219 */ /* 0x000fe40000011609 */
[----:B------:R-:W-:Y:S01]  /*4440*/  SEL R0, R19, R0, !P0 ;  /* 0x0000000013007207 */ /* 0x000fe20004000000 */
[----:B------:R-:W-:Y:S01]  /*4450*/  IMAD.HI.U32 R12, R11, R16, RZ ;  /* 0x000000100b0c7227 */ /* 0x000fe200078e00ff */
[----:B------:R-:W-:Y:S03]  /*4460*/  SEL R9, R24, R9, !P4 ;  /* 0x0000000918097207 */ /* 0x000fe60006000000 */
[-C--:B------:R-:W-:Y:S01]  /*4470*/  IMAD.HI.U32 R8, R0, R4.reuse, RZ ;  /* 0x0000000400087227 */ /* 0x080fe200078e00ff */
[----:B------:R-:W-:Y:S03]  /*4480*/  SHF.R.U32.HI R12, RZ, R17, R12 ;  /* 0x00000011ff0c7219 */ /* 0x000fe6000001160c */
[----:B------:R-:W-:Y:S01]  /*4490*/  IMAD.HI.U32 R2, R9, R4, RZ ;  /* 0x0000000409027227 */ /* 0x000fe200078e00ff */
[-C--:B------:R-:W-:Y:S02]  /*44a0*/  @P2 SHF.R.U32.HI R0, RZ, R5.reuse, R8 ;  /* 0x00000005ff002219 */ /* 0x080fe40000011608 */
[----:B------:R-:W-:Y:S02]  /*44b0*/  SHF.R.U32.HI R8, RZ, R18, R13 ;  /* 0x00000012ff087219 */ /* 0x000fe4000001160d */
[----:B------:R-:W-:Y:S01]  /*44c0*/  @P2 SHF.R.U32.HI R9, RZ, R5, R2 ;  /* 0x00000005ff092219 */ /* 0x000fe20000011602 */
[----:B------:R-:W-:Y:S01]  /*44d0*/  IMAD R0, R40, R0, RZ ;  /* 0x0000000028007224 */ /* 0x000fe200078e02ff */
[----:B------:R-:W-:Y:S02]  /*44e0*/  SEL R8, R10, R8, !P0 ;  /* 0x000000080a087207 */ /* 0x000fe40004000000 */
[----:B------:R-:W-:Y:S01]  /*44f0*/  SEL R2, R11, R12, !P4 ;  /* 0x0000000c0b027207 */ /* 0x000fe20006000000 */
[----:B------:R-:W-:Y:S01]  /*4500*/  IMAD R12, R40, R9, RZ ;  /* 0x00000009280c7224 */ /* 0x000fe200078e02ff */
[C---:B------:R-:W-:Y:S01]  /*4510*/  ISETP.GE.AND P0, PT, R8.reuse, R0, PT ;  /* 0x000000000800720c */ /* 0x040fe20003f06270 */
[----:B------:R-:W-:Y:S03]  /*4520*/  IMAD.HI.U32 R0, R8, R4, RZ ;  /* 0x0000000408007227 */ /* 0x000fe600078e00ff */
[----:B------:R-:W-:Y:S02]  /*4530*/  ISETP.GE.OR P0, PT, R2, R12, P0 ;  /* 0x0000000c0200720c */ /* 0x000fe40000706670 */
[-C--:B------:R-:W-:Y:S04]  /*4540*/  SHF.R.U32.HI R0, RZ, R5.reuse, R0 ;  /* 0x00000005ff007219 */ /* 0x080fe80000011600 */
[----:B------:R-:W-:Y:S05]  /*4550*/  SEL R13, R8, R0, !P2 ;  /* 0x00000000080d7207 */ /* 0x000fea0005000000 */
[----:B------:R-:W-:Y:S02]  /*4560*/  IMAD.MOV R12, RZ, RZ, -R13 ;  /* 0x000000ffff0c7224 */ /* 0x000fe400078e0a0d */
[----:B------:R-:W-:Y:S04]  /*4570*/  @!P0 IMAD.HI.U32 R0, R2, R4, RZ ;  /* 0x0000000402008227 */ /* 0x000fe800078e00ff */
[----:B------:R-:W-:Y:S01]  /*4580*/  IMAD R12, R40, R12, R8 ;  /* 0x0000000c280c7224 */ /* 0x000fe200078e0208 */
[----:B------:R-:W-:Y:S04]  /*4590*/  @!P0 SHF.R.U32.HI R0, RZ, R5, R0 ;  /* 0x00000005ff008219 */ /* 0x000fe80000011600 */
[----:B------:R-:W-:Y:S04]  /*45a0*/  @!P0 SEL R0, R2, R0, !P2 ;  /* 0x0000000002008207 */ /* 0x000fe80005000000 */
[----:B------:R-:W-:Y:S01]  /*45b0*/  @!P0 IADD3 R13, PT, PT, R13, -R0, RZ ;  /* 0x800000000d0d8210 */ /* 0x000fe20007ffe0ff */
[----:B------:R-:W-:Y:S01]  /*45c0*/  @!P0 IMAD R0, R9, R12, R0 ;  /* 0x0000000c09008224 */ /* 0x000fe200078e0200 */
[----:B------:R-:W-:Y:S01]  /*45d0*/  IADD3 R9, PT, PT, -R8, RZ, RZ ;  /* 0x000000ff08097210 */ /* 0x000fe20007ffe1ff */
[--C-:B------:R-:W-:Y:S02]  /*45e0*/  IMAD.MOV R12, RZ, RZ, -R2.reuse ;  /* 0x000000ffff0c7224 */ /* 0x100fe400078e0a02 */
[----:B------:R-:W-:Y:S02]  /*45f0*/  @!P0 IMAD R8, R13, R40, R2 ;  /* 0x000000280d088224 */ /* 0x000fe400078e0202 */
[----:B------:R-:W-:Y:S02]  /*4600*/  @!P0 IMAD.MOV.U32 R2, RZ, RZ, R0 ;  /* 0x000000ffff028224 */ /* 0x000fe400078e0000 */
[----:B------:R-:W-:Y:S02]  /*4610*/  IMAD R11, R3, R12, R11 ;  /* 0x0000000c030b7224 */ /* 0x000fe400078e020b */
[----:B------:R-:W-:Y:S02]  /*4620*/  IMAD R10, R6, R9, R10 ;  /* 0x00000009060a7224 */ /* 0x000fe400078e020a */
[----:B------:R-:W-:Y:S02]  /*4630*/  IMAD R11, R2, R3, R11 ;  /* 0x00000003020b7224 */ /* 0x000fe400078e020b */
[----:B------:R-:W-:Y:S02]  /*4640*/  IMAD R10, R8, R6, R10 ;  /* 0x00000006080a7224 */ /* 0x000fe400078e020a */
.L_x_82:
[----:B------:R-:W-:Y:S05]  /*4650*/  BRA.U UP1, `(.L_x_83) ;  /* 0x0000000101107547 */ /* 0x000fea000b800000 */
[----:B------:R-:W-:Y:S04]  /*4660*/  MOV R2, UR6 ;  /* 0x0000000600027c02 */ /* 0x000fe80008000f00 */
[----:B------:R-:W-:Y:S04]  /*4670*/  SHF.L.U32 R2, R2, 0x1f, RZ ;  /* 0x0000001f02027819 */ /* 0x000fe800000006ff */
[----:B------:R-:W2:Y:S02]  /*4680*/  SYNCS.PHASECHK.TRANS64.TRYWAIT P0, [UR7+0x138], R2 ;  /* 0x00013802ff0075a7 */ /* 0x000ea40008001107 */
[----:B--2---:R-:W-:Y:S05]  /*4690*/  @!P0 BRA `(.L_x_84) ;  /* 0x0000004000288947 */ /* 0x004fea0003800000 */
.L_x_83:
[----:B------:R-:W-:Y:S02]  /*46a0*/  R2UR UR11, R15 ;  /* 0x000000000f0b72ca */ /* 0x000fe400000e0000 */
[----:B------:R-:W-:Y:S02]  /*46b0*/  R2UR UR10, R14 ;  /* 0x000000000e0a72ca */ /* 0x000fe400000e0000 */
[----:B------:R-:W-:Y:S04]  /*46c0*/  ISETP.NE.U32.AND P2, PT, RZ, UR4, PT ;  /* 0x00000004ff007c0c */ /* 0x000fe8000bf45070 */
[----:B------:R-:W-:Y:S05]  /*46d0*/  ISETP.NE.AND.EX P2, PT, RZ, UR5, PT, P2 ;  /* 0x00000005ff007c0c */ /* 0x000fea000bf45320 */
[----:B------:R-:W-:Y:S02]  /*46e0*/  USHF.L.U32 UR11, UR11, 0x7, URZ ;  /* 0x000000070b0b7899 */ /* 0x000fe400080006ff */
[----:B------:R-:W-:Y:S01]  /*46f0*/  USHF.L.U32 UR10, UR10, 0x6, URZ ;  /* 0x000000060a0a7899 */ /* 0x000fe200080006ff */
[----:B------:R-:W-:Y:S11]  /*4700*/  BRA.U !UP4, `(.L_x_85) ;  /* 0x000000010c347547 */ /* 0x000ff6000b800000 */
[----:B------:R-:W-:Y:S01]  /*4710*/  UPLOP3.LUT UP0, UPT, UPT, UPT, UP3, 0x80, 0x8 ;  /* 0x000000000008789c */ /* 0x000fe20003f0f030 */
[----:B--2---:R-:W-:Y:S02]  /*4720*/  HFMA2 R0, -RZ, RZ, 0, 5.9604644775390625e-08 ;  /* 0x00000001ff007431 */ /* 0x004fe400000001ff */
[----:B------:R-:W-:Y:S03]  /*4730*/  IMAD.MOV.U32 R88, RZ, RZ, 0x1 ;  /* 0x00000001ff587424 */ /* 0x000fe600078e00ff */
[----:B------:R-:W-:Y:S05]  /*4740*/  PLOP3.LUT P0, PT, PT, PT, UP0, 0x80, 0x8 ;  /* 0x000000000008781c */ /* 0x000fea0003f0f008 */
[----:B------:R-:W2:Y:S01]  /*4750*/  @UP0 LDCU.64 UR14, c[0x0][0x888] ;  /* 0x00011100ff0e07ac */ /* 0x000ea20008000a00 */
[----:B------:R-:W-:Y:S07]  /*4760*/  @UP0 UIMAD UR8, UR36, UR4, URZ ;  /* 0x00000004240802a4 */ /* 0x000fee000f8e02ff */
[----:B------:R-:W-:Y:S01]  /*4770*/  @!P0 PRMT R88, R0, 0x7610, R88 ;  /* 0x0000761000588816 */ /* 0x000fe20000000058 */
[----:B--2---:R-:W-:Y:S03]  /*4780*/  @UP0 UIMAD.WIDE UR14, UR8, 0x4, UR14 ;  /* 0x00000004080e08a5 */ /* 0x004fe6000f8e020e */
[----:B------:R-:W2:Y:S03]  /*4790*/  @!UP0 LDCU UR8, c[0x0][0x880] ;  /* 0x00011000ff0887ac */ /* 0x000ea60008000800 */
[----:B------:R-:W-:Y:S01]  /*47a0*/  IMAD.U32 R8, RZ, RZ, UR14 ;  /* 0x0000000eff087e24 */ /* 0x000fe2000f8e00ff */
[----:B------:R-:W-:Y:S05]  /*47b0*/  MOV R9, UR15 ;  /* 0x0000000f00097c02 */ /* 0x000fea0008000f00 */
[----:B-----5:R3:W5:Y:S02]  /*47c0*/  @P0 LDG.E R49, desc[UR46][R8.64] ;  /* 0x0000002e08310981 */ /* 0x020764000c1e1900 */
[----:B--23--:R-:W-:Y:S07]  /*47d0*/  @!P0 IMAD.U32 R49, RZ, RZ, UR8 ;  /* 0x00000008ff318e24 */ /* 0x00cfee000f8e00ff */
.L_x_85:
[----:B-----5:R-:W-:Y:S01]  /*47e0*/  @!P2 FSETP.EQ.AND P0, PT, R49, RZ, PT ;  /* 0x000000ff3100a20b */ /* 0x020fe20003f02000 */
[----:B------:R-:W-:Y:S01]  /*47f0*/  @!UPT UIADD3 URZ, UPT, UPT, URZ, URZ, URZ ;  /* 0x000000fffffff290 */ /* 0x000fe2000fffe0ff */
[----:B------:R-:W-:Y:S11]  /*4800*/  @!P2 BRA `(.L_x_86) ;  /* 0x000000000014a947 */ /* 0x000ff60003800000 */
[----:B------:R-:W-:Y:S02]  /*4810*/  LOP3.LUT P2, RZ, R88, 0xff, RZ, 0xc0, !PT ;  /* 0x000000ff58ff7812 */ /* 0x000fe4000784c0ff */
[----:B------:R-:W-:Y:S04]  /*4820*/  PLOP3.LUT P0, PT, PT, PT, UP0, 0x80, 0x8 ;  /* 0x000000000008781c */ /* 0x000fe80003f0f008 */
[----:B------:R-:W-:Y:S07]  /*4830*/  PLOP3.LUT P0, PT, P0, PT, PT, 0x8, 0x80 ;  /* 0x000000000080781c */ /* 0x000fee000070e170 */
[----:B------:R-:W-:Y:S11]  /*4840*/  @P2 FSETP.EQ.AND P0, PT, R49, RZ, PT ;  /* 0x000000ff3100220b */ /* 0x000ff60003f02000 */
[----:B------:R-:W-:Y:S02]  /*4850*/  @!UPT UIADD3 URZ, UPT, UPT, URZ, URZ, URZ ;  /* 0x000000fffffff290 */ /* 0x000fe4000fffe0ff */
.L_x_86:
[----:B------:R-:W-:Y:S01]  /*4860*/  ULEA UR15, UR13, UR7, 0x3 ;  /* 0x000000070d0f7291 */ /* 0x000fe2000f8e18ff */
[----:B------:R-:W-:Y:S02]  /*4870*/  SHF.L.U32 R9, R29, 0x1f, RZ ;  /* 0x0000001f1d097819 */ /* 0x000fe400000006ff */
[----:B------:R-:W-:Y:S04]  /*4880*/  ELECT P4, URZ, PT ;  /* 0x0000000000ff782f */ /* 0x000fe80003880000 */
[----:B------:R-:W-:Y:S02]  /*4890*/  PLOP3.LUT P4, PT, P0, P4, PT, 0xf2, 0x2f ;  /* 0x00000000002f781c */ /* 0x000fe40000789e72 */
[----:B------:R-:W3:Y:S11]  /*48a0*/  SYNCS.PHASECHK.TRANS64.TRYWAIT P2, [UR15+0x118], R9 ;  /* 0x00011809ff0075a7 */ /* 0x000ef6000804110f */
[----:B-1----:R-:W-:Y:S05]  /*48b0*/  @!P4 IADD3 R8, P0, PT, R30, 0x580, RZ ;  /* 0x000005801e08c810 */ /* 0x002fea0007f1e0ff */
[----:B--2---:R-:W-:Y:S01]  /*48c0*/  @!P4 IMAD.X R2, RZ, RZ, R31, P0 ;  /* 0x000000ffff02c224 */ /* 0x004fe200000e061f */
[----:B---3--:R-:W-:Y:S07]  /*48d0*/  @!P2 BRA `(.L_x_87) ;  /* 0x0000003c00b0a947 */ /* 0x008fee0003800000 */
.L_x_182:
[----:B------:R-:W2:Y:S01]  /*48e0*/  LDC.64 R12, c[0x0][0xb18] ;  /* 0x0002c600ff0c7b82 */ /* 0x000ea20000000a00 */
[----:B------:R-:W-:Y:S01]  /*48f0*/  @!P4 R2UR UR8, R2 ;  /* 0x000000000208c2ca */ /* 0x000fe200000e0000 */
[----:B------:R-:W-:Y:S01]  /*4900*/  VOTEU.ALL UP2, P4 ;  /* 0x0000000000ff7886 */ /* 0x000fe20002040000 */
[----:B------:R-:W-:Y:S01]  /*4910*/  @!P4 R2UR UR9, R8 ;  /* 0x000000000809c2ca */ /* 0x000fe200000e0000 */
[----:B------:R-:W-:Y:S01]  /*4920*/  VOTEU.ALL UP1, P4 ;  /* 0x0000000000ff7886 */ /* 0x000fe20002020000 */
[----:B-1----:R-:W-:Y:S03]  /*4930*/  @!P4 IMAD.MOV.U32 R0, RZ, RZ, 0x2000 ;  /* 0x00002000ff00c424 */ /* 0x002fe600078e00ff */
[----:B------:R-:W1:Y:S01]  /*4940*/  @!P1 LDC R2, c[0x0][0xb0c] ;  /* 0x0002c300ff029b82 */ /* 0x000e620000000800 */
[----:B------:R-:W-:Y:S01]  /*4950*/  UMOV UR20, 0x0 ;  /* 0x0000000000147882 */ /* 0x000fe20000000000 */
[----:B------:R-:W-:Y:S01]  /*4960*/  UMOV UR21, 0x10000000 ;  /* 0x1000000000157882 */ /* 0x000fe20000000000 */
[----:B------:R-:W-:Y:S01]  /*4970*/  UMOV UR12, UR36 ;  /* 0x00000024000c7c82 */ /* 0x000fe20008000000 */
[----:B------:R-:W-:Y:S01]  /*4980*/  UIADD3 UR14, UPT, UPT, UR13, 0x1, URZ ;  /* 0x000000010d0e7890 */ /* 0x000fe2000fffe0ff */
[----:B------:R-:W-:Y:S01]  /*4990*/  @P3 SHF.R.U32.HI R26, RZ, 0x10, R21 ;  /* 0x00000010ff1a3819 */ /* 0x000fe20000011615 */
[----:B------:R-:W-:Y:S02]  /*49a0*/  VIADD R28, R28, 0x1 ;  /* 0x000000011c1c7836 */ /* 0x000fe40000000000 */
[----:B------:R-:W-:Y:S01]  /*49b0*/  IMAD.U32 R9, RZ, RZ, UR8 ;  /* 0x00000008ff097e24 */ /* 0x000fe2000f8e00ff */
[----:B------:R-:W-:Y:S01]  /*49c0*/  @!UP2 ULEA UR8, UR13, UR7, 0xd ;  /* 0x000000070d08a291 */ /* 0x000fe2000f8e68ff */
[----:B------:R-:W-:Y:S01]  /*49d0*/  IMAD.U32 R8, RZ, RZ, UR9 ;  /* 0x00000009ff087e24 */ /* 0x000fe2000f8e00ff */
[----:B------:R-:W-:Y:S02]  /*49e0*/  UIADD3 UR9, UPT, UPT, UR15, 0x100, URZ ;  /* 0x000001000f097890 */ /* 0x000fe4000fffe0ff */
[----:B------:R-:W-:Y:S01]  /*49f0*/  @!P4 R2UR UR19, R9 ;  /* 0x000000000913c2ca */ /* 0x000fe200000e0000 */
[----:B------:R-:W-:Y:S01]  /*4a00*/  @!UP2 UIADD3 UR8, UPT, UPT, UR8, 0x200, URZ ;  /* 0x000002000808a890 */ /* 0x000fe2000fffe0ff */
[----:B------:R-:W-:Y:S01]  /*4a10*/  @!P4 R2UR UR18, R8 ;  /* 0x000000000812c2ca */ /* 0x000fe200000e0000 */
[----:B------:R-:W-:Y:S01]  /*4a20*/  UISETP.NE.AND UP5, UPT, UR14, 0x3, UPT ;  /* 0x000000030e00788c */ /* 0x000fe2000bfa5270 */
[----:B------:R-:W3:Y:S01]  /*4a30*/  LDC.64 R8, c[0x0][0xb10] ;  /* 0x0002c400ff087b82 */ /* 0x000ee20000000a00 */
[----:B------:R-:W-:Y:S02]  /*4a40*/  UPRMT UR16, UR37, 0x654, UR9 ;  /* 0x0000065425107896 */ /* 0x000fe40008000009 */
[----:B------:R-:W-:Y:S02]  /*4a50*/  USEL UR17, URZ, 0x1, UP5 ;  /* 0x00000001ff117887 */ /* 0x000fe4000a800000 */
[----:B------:R-:W-:Y:S04]  /*4a60*/  USEL UR14, UR14, URZ, UP5 ;  /* 0x000000ff0e0e7287 */ /* 0x000fe8000a800000 */
[----:B------:R-:W-:Y:S01]  /*4a70*/  ULEA UR13, UR14, UR7, 0x3 ;  /* 0x000000070e0d7291 */ /* 0x000fe2000f8e18ff */
[----:B------:R-:W-:Y:S01]  /*4a80*/  LOP3.LUT R29, R29, UR17, RZ, 0x3c, !PT ;  /* 0x000000111d1d7c12 */ /* 0x000fe2000f8e3cff */
[----:B------:R1:W-:Y:S01]  /*4a90*/  @!UP1 UTMALDG.3D [UR8], [UR18], desc[UR20] ;  /* 0x00001408120095b4 */ /* 0x0003e20008011000 */
[----:B------:R5:W-:Y:S02]  /*4aa0*/  @!P4 SYNCS.ARRIVE.TRANS64.RED.A0TR RZ, [UR15+0x100], R0 ;  /* 0x00010000ffffc9a7 */ /* 0x000be4000830040f */
[----:B------:R-:W-:Y:S01]  /*4ab0*/  SHF.L.U32 R14, R29, 0x1f, RZ ;  /* 0x0000001f1d0e7819 */ /* 0x000fe200000006ff */
[C---:B---3--:R-:W-:Y:S01]  /*4ac0*/  @!P1 IMAD.HI.U32 R8, R11.reuse, R8, RZ ;  /* 0x000000080b089227 */ /* 0x048fe200078e00ff */
[----:B--2---:R-:W-:Y:S02]  /*4ad0*/  @!P1 ISETP.NE.AND P0, PT, R12, 0x1, PT ;  /* 0x000000010c00980c */ /* 0x004fe40003f05270 */
[----:B-1----:R-:W-:Y:S01]  /*4ae0*/  @!P1 ISETP.NE.AND P2, PT, R2, 0x1, PT ;  /* 0x000000010200980c */ /* 0x002fe20003f45270 */
[----:B------:R-:W-:Y:S01]  /*4af0*/  SYNCS.ARRIVE.TRANS64.RED.A1T0 RZ, [UR16], RZ ;  /* 0x000000ffffff79a7 */ /* 0x000fe20008100410 */
[C---:B------:R-:W-:Y:S01]  /*4b00*/  @!P1 IMAD.HI.U32 R13, R10.reuse, R13, RZ ;  /* 0x0000000d0a0d9227 */ /* 0x040fe200078e00ff */
[----:B------:R-:W-:Y:S04]  /*4b10*/  @!P1 SHF.R.U32.HI R8, RZ, R9, R8 ;  /* 0x00000009ff089219 */ /* 0x000fe80000011608 */
[----:B------:R-:W-:Y:S01]  /*4b20*/  @!P1 SEL R8, R11, R8, !P2 ;  /* 0x000000080b089207 */ /* 0x000fe20005000000 */
[----:B------:R-:W1:Y:S01]  /*4b30*/  SYNCS.PHASECHK.TRANS64.TRYWAIT P5, [UR13+0x118], R14 ;  /* 0x0001180eff0075a7 */ /* 0x000e6200080a110d */
[----:B-----5:R-:W2:Y:S02]  /*4b40*/  @!P1 LDC R0, c[0x0][0xb20] ;  /* 0x0002c800ff009b82 */ /* 0x020ea40000000800 */
[----:B--2---:R-:W-:Y:S04]  /*4b50*/  @!P1 SHF.R.U32.HI R0, RZ, R0, R13 ;  /* 0x00000000ff009219 */ /* 0x004fe8000001160d */
[----:B------:R-:W-:Y:S05]  /*4b60*/  @!P1 SEL R9, R10, R0, !P0 ;  /* 0x000000000a099207 */ /* 0x000fea0004000000 */
[----:B------:R-:W-:Y:S02]  /*4b70*/  @!P1 IMAD.IADD R0, R9, 0x1, -R8 ;  /* 0x0000000109009824 */ /* 0x000fe400078e0a08 */
[----:B------:R-:W-:Y:S02]  /*4b80*/  @!P1 IMAD.IADD R8, R8, 0x1, -R9 ;  /* 0x0000000108089824 */ /* 0x000fe400078e0a09 */
[----:B------:R-:W-:Y:S02]  /*4b90*/  @!P1 IMAD R11, R0, R2, R11 ;  /* 0x00000002000b9224 */ /* 0x000fe400078e020b */
[----:B------:R-:W-:Y:S01]  /*4ba0*/  @!P1 IMAD R10, R8, R12, R10 ;  /* 0x0000000c080a9224 */ /* 0x000fe200078e020a */
[----:B-1----:R-:W-:Y:S06]  /*4bb0*/  @!P5 BRA `(.L_x_88) ;  /* 0x0000003c0010d947 */ /* 0x002fec0003800000 */
.L_x_184:
[----:B------:R-:W-:Y:S01]  /*4bc0*/  @!P4 IADD3 R2, P0, PT, R30, 0x580, RZ ;  /* 0x000005801e02c810 */ /* 0x000fe20007f1e0ff */
[----:B------:R-:W-:Y:S01]  /*4bd0*/  UMOV UR18, 0x0 ;  /* 0x0000000000127882 */ /* 0x000fe20000000000 */
[----:B------:R-:W-:Y:S01]  /*4be0*/  UMOV UR19, 0x10000000 ;  /* 0x1000000000137882 */ /* 0x000fe20000000000 */
[----:B------:R-:W-:Y:S01]  /*4bf0*/  VOTEU.ALL UP1, P4 ;  /* 0x0000000000ff7886 */ /* 0x000fe20002020000 */
[----:B------:R-:W-:Y:S01]  /*4c00*/  @!P4 R2UR UR9, R2 ;  /* 0x000000000209c2ca */ /* 0x000fe200000e0000 */
[----:B-1----:R-:W-:Y:S01]  /*4c10*/  @!P4 IMAD.X R0, RZ, RZ, R31, P0 ;  /* 0x000000ffff00c224 */ /* 0x002fe200000e061f */
[----:B------:R-:W-:Y:S01]  /*4c20*/  UMOV UR12, UR36 ;  /* 0x00000024000c7c82 */ /* 0x000fe20008000000 */
[----:B------:R-:W-:Y:S01]  /*4c30*/  @P3 R2UR UR36, R26 ;  /* 0x000000001a2432ca */ /* 0x000fe200000e0000 */
[----:B------:R-:W-:Y:S01]  /*4c40*/  @!UP1 ULEA UR15, UR14, UR7, 0xd ;  /* 0x000000070e0f9291 */ /* 0x000fe2000f8e68ff */
[----:B------:R-:W-:Y:S01]  /*4c50*/  ISETP.NE.AND P0, PT, R28, 0x2, PT ;  /* 0x000000021c00780c */ /* 0x000fe20003f05270 */
[----:B------:R-:W-:Y:S01]  /*4c60*/  @!UP1 UIADD3 UR10, UPT, UPT, UR10, 0x20, URZ ;  /* 0x000000200a0a9890 */ /* 0x000fe2000fffe0ff */
[----:B------:R-:W-:Y:S01]  /*4c70*/  @!P4 R2UR UR8, R0 ;  /* 0x000000000008c2ca */ /* 0x000fe200000e0000 */
[----:B------:R-:W-:Y:S01]  /*4c80*/  IMAD.IADD R14, R10, 0x1, R86 ;  /* 0x000000010a0e7824 */ /* 0x000fe200078e0256 */
[----:B------:R-:W-:Y:S01]  /*4c90*/  SEL R0, RZ, 0x1, P0 ;  /* 0x00000001ff007807 */ /* 0x000fe20000000000 */
[----:B------:R-:W-:Y:S01]  /*4ca0*/  IMAD.IADD R15, R11, 0x1, R87 ;  /* 0x000000010b0f7824 */ /* 0x000fe200078e0257 */
[----:B------:R-:W-:Y:S02]  /*4cb0*/  SEL R28, R28, RZ, P0 ;  /* 0x000000ff1c1c7207 */ /* 0x000fe40000000000 */
[----:B------:R-:W-:Y:S01]  /*4cc0*/  IMAD.U32 R8, RZ, RZ, UR9 ;  /* 0x00000009ff087e24 */ /* 0x000fe2000f8e00ff */
[----:B------:R-:W-:Y:S01]  /*4cd0*/  UIADD3 UR9, UPT, UPT, UR13, 0x100, URZ ;  /* 0x000001000d097890 */ /* 0x000fe2000fffe0ff */
[----:B------:R-:W-:Y:S03]  /*4ce0*/  LOP3.LUT R27, R27, R0, RZ, 0x3c, !PT ;  /* 0x000000001b1b7212 */ /* 0x000fe600078e3cff */
[----:B------:R-:W-:Y:S02]  /*4cf0*/  @!P4 R2UR UR16, R8 ;  /* 0x000000000810c2ca */ /* 0x000fe400000e0000 */
[----:B------:R-:W-:Y:S01]  /*4d00*/  IMAD.U32 R9, RZ, RZ, UR8 ;  /* 0x00000008ff097e24 */ /* 0x000fe2000f8e00ff */
[----:B------:R-:W-:Y:S01]  /*4d10*/  @!UP1 UIADD3 UR8, UPT, UPT, UR15, 0x200, URZ ;  /* 0x000002000f089890 */ /* 0x000fe2000fffe0ff */
[----:B------:R-:W-:Y:S01]  /*4d20*/  VOTEU.ALL UP1, P4 ;  /* 0x0000000000ff7886 */ /* 0x000fe20002020000 */
[----:B------:R-:W-:Y:S02]  /*4d30*/  UPRMT UR15, UR37, 0x654, UR9 ;  /* 0x00000654250f7896 */ /* 0x000fe40008000009 */
[----:B------:R-:W-:Y:S11]  /*4d40*/  @!P4 R2UR UR17, R9 ;  /* 0x000000000911c2ca */ /* 0x000ff600000e0000 */
[----:B------:R-:W-:Y:S02]  /*4d50*/  @!UPT UIADD3 URZ, UPT, UPT, URZ, URZ, URZ ;  /* 0x000000fffffff290 */ /* 0x000fe4000fffe0ff */
[----:B------:R2:W-:Y:S01]  /*4d60*/  @!UP1 UTMALDG.3D [UR8], [UR16], desc[UR18] ;  /* 0x00001208100095b4 */ /* 0x0005e20008011000 */
[----:B------:R2:W-:Y:S01]  /*4d70*/  @!P4 SYNCS.ARRIVE.TRANS64.RED.A0TR RZ, [UR13+0x100], R25 ;  /* 0x00010019ffffc9a7 */ /* 0x0005e2000830040d */
[----:B------:R-:W-:Y:S04]  /*4d80*/  UIADD3 UR13, UPT, UPT, UR14, 0x1, URZ ;  /* 0x000000010e0d7890 */ /* 0x000fe8000fffe0ff */
[----:B------:R-:W-:Y:S04]  /*4d90*/  UISETP.NE.AND UP1, UPT, UR13, 0x3, UPT ;  /* 0x000000030d00788c */ /* 0x000fe8000bf25270 */
[----:B------:R-:W-:Y:S02]  /*4da0*/  USEL UR14, URZ, 0x1, UP1 ;  /* 0x00000001ff0e7887 */ /* 0x000fe40008800000 */
[----:B------:R-:W-:Y:S02]  /*4db0*/  USEL UR13, UR13, URZ, UP1 ;  /* 0x000000ff0d0d7287 */ /* 0x000fe40008800000 */
[----:B------:R-:W-:Y:S02]  /*4dc0*/  UPLOP3.LUT UP1, UPT, UPT, UPT, UPT, 0x80, 0x8 ;  /* 0x000000000008789c */ /* 0x000fe40003f2f070 */
[----:B------:R-:W-:Y:S01]  /*4dd0*/  LOP3.LUT R29, R29, UR14, RZ, 0x3c, !PT ;  /* 0x0000000e1d1d7c12 */ /* 0x000fe2000f8e3cff */
[----:B------:R-:W-:Y:S01]  /*4de0*/  SYNCS.ARRIVE.TRANS64.RED.A1T0 RZ, [UR15], RZ ;  /* 0x000000ffffff79a7 */ /* 0x000fe2000810040f */
[----:B------:R-:W-:Y:S07]  /*4df0*/  @P3 BRA `(.L_x_89) ;  /* 0xfffffff4001c3947 */ /* 0x000fee000383ffff */
[----:B------:R-:W-:Y:S01]  /*4e00*/  UIADD3 UR7, UPT, UPT, UR7, 0x118, URZ ;  /* 0x0000011807077890 */ /* 0x000fe2000fffe0ff */
[----:B------:R-:W-:-:S03]  /*4e10*/  SHF.L.U32 R2, R29, 0x1f, RZ ;  /* 0x0000001f1d027819 */ /* 0x000fc600000006ff */
[----:B------:R-:W-:-:S09]  /*4e20*/  ULEA UR4, UR13, UR7, 0x3 ;  /* 0x000000070d047291 */ /* 0x000fd2000f8e18ff */
[----:B------:R-:W1:Y:S02]  /*4e30*/  SYNCS.PHASECHK.TRANS64.TRYWAIT P0, [UR4], R2 ;  /* 0x00000002ff0075a7 */ /* 0x000e640008001104 */
[----:B-1----:R-:W-:Y:S05]  /*4e40*/  @!P0 BRA `(.L_x_90) ;  /* 0x0000003800848947 */ /* 0x002fea0003800000 */
.L_x_186:
        /* <DEDUP_REMOVED lines=9> */
.L_x_188:
[----:B------:R-:W-:-:S04]  /*4ee0*/  UIADD3 UR5, UPT, UPT, UR5, 0x1, URZ ;  /* 0x0000000105057890 */ /* 0x000fc8000fffe0ff */
[----:B------:R-:W-:-:S04]  /*4ef0*/  UISETP.NE.AND UP0, UPT, UR5, 0x3, UPT ;  /* 0x000000030500788c */ /* 0x000fc8000bf05270 */
[----:B------:R-:W-:Y:S02]  /*4f00*/  USEL UR4, URZ, 0x1, UP0 ;  /* 0x00000001ff047887 */ /* 0x000fe40008000000 */
[----:B------:R-:W-:-:S04]  /*4f10*/  USEL UR5, UR5, URZ, UP0 ;  /* 0x000000ff05057287 */ /* 0x000fc80008000000 */
[----:B------:R-:W-:Y:S01]  /*4f20*/  ULEA UR5, UR5, UR7, 0x3 ;  /* 0x0000000705057291 */ /* 0x000fe2000f8e18ff */
[----:B-1----:R-:W-:-:S04]  /*4f30*/  LOP3.LUT R2, R29, UR4, RZ, 0x3c, !PT ;  /* 0x000000041d027c12 */ /* 0x002fc8000f8e3cff */
[----:B------:R-:W-:Y:S01]  /*4f40*/  SHF.L.U32 R2, R2, 0x1f, RZ ;  /* 0x0000001f02027819 */ /* 0x000fe200000006ff */
[----:B------:R-:W-:-:S07]  /*4f50*/  IMAD.U32 R0, RZ, RZ, UR5 ;  /* 0x00000005ff007e24 */ /* 0x000fce000f8e00ff */
.L_x_92:
[----:B-1----:R1:W3:Y:S02]  /*4f60*/  SYNCS.PHASECHK.TRANS64.TRYWAIT P0, [R0+URZ], R2 ;  /* 0x00000002000075a7 */ /* 0x0022e400080011ff */
[----:B---3--:R-:W-:Y:S05]  /*4f70*/  @!P0 NANOSLEEP.SYNCS 0x989680 ;  /* 0x009896800000895d */ /* 0x008fea0003900000 */
[----:B------:R-:W3:Y:S02]  /*4f80*/  @!P0 SYNCS.PHASECHK.TRANS64 P0, [R0+URZ], R2 ;  /* 0x00000002000085a7 */ /* 0x000ee400080010ff */
[----:B--23--:R-:W-:Y:S05]  /*4f90*/  @P0 EXIT ;  /* 0x000000000000094d */ /* 0x00cfea0003800000 */
[----:B------:R-:W-:Y:S05]  /*4fa0*/  BRA `(.L_x_92) ;  /* 0xfffffffc00ec7947 */ /* 0x000fea000383ffff */
.L_x_80:
[----:B------:R-:W-:-:S06]  /*4fb0*/  UISETP.GE.AND UP1, UPT, UR8, 0x4, UPT ;  /* 0x000000040800788c */ /* 0x000fcc000bf26270 */
[----:B------:R-:W-:-:S13]  /*4fc0*/  PLOP3.LUT P0, PT, PT, PT, UP1, 0x80, 0x8 ;  /* 0x000000000008781c */ /* 0x000fda0003f0f018 */
[----:B------:R-:W-:Y:S05]  /*4fd0*/  @!P0 EXIT ;  /* 0x000000000000894d */ /* 0x000fea0003800000 */
[----:B------:R-:W-:Y:S01]  /*4fe0*/  BAR.SYNC.DEFER_BLOCKING 0x6, 0xa0 ;  /* 0x0182800000007b1d */ /* 0x000fe20000010000 */
[C---:B------:R-:W-:Y:S01]  /*4ff0*/  IMAD.SHL.U32 R2, R93.reuse, 0x20, RZ ;  /* 0x000000205d027824 */ /* 0x040fe200078e00ff */
[C---:B------:R-:W-:Y:S01]  /*5000*/  LOP3.LUT R94, R93.reuse, 0x2, RZ, 0xc0, !PT ;  /* 0x000000025d5e7812 */ /* 0x040fe200078ec0ff */
[C---:B------:R-:W-:Y:S01]  /*5010*/  IMAD.SHL.U32 R99, R93.reuse, 0x4, RZ ;  /* 0x000000045d637824 */ /* 0x040fe200078e00ff */
[C---:B------:R-:W-:Y:S01]  /*5020*/  LOP3.LUT R100, R93.reuse, 0x60, RZ, 0xc0, !PT ;  /* 0x000000605d647812 */ /* 0x040fe200078ec0ff */
[C---:B------:R-:W-:Y:S01]  /*5030*/  IMAD.U32 R46, R93.reuse, 0x10000, RZ ;  /* 0x000100005d2e7824 */ /* 0x040fe200078e00ff */
[----:B------:R-:W-:Y:S02]  /*5040*/  UMOV UR48, 0x400 ;  /* 0x0000040000307882 */ /* 0x000fe40000000000 */
[----:B------:R-:W1:Y:S01]  /*5050*/  LDC R91, c[0x0][0x370] ;  /* 0x0000dc00ff5b7b82 */ /* 0x000e620000000800 */
[----:B------:R-:W-:Y:S01]  /*5060*/  ULEA UR48, UR37, UR48, 0x18 ;  /* 0x0000003025307291 */ /* 0x000fe2000f8ec0ff */
[----:B------:R-:W-:Y:S01]  /*5070*/  LOP3.LUT R3, R2, 0xc0, RZ, 0xc0, !PT ;  /* 0x000000c002037812 */ /* 0x000fe200078ec0ff */
[----:B------:R-:W-:Y:S01]  /*5080*/  IMAD.MOV.U32 R45, RZ, RZ, RZ ;  /* 0x000000ffff2d7224 */ /* 0x000fe200078e00ff */
[----:B------:R-:W-:Y:S01]  /*5090*/  LOP3.LUT R93, R93, 0x4, RZ, 0xc0, !PT ;  /* 0x000000045d5d7812 */ /* 0x000fe200078ec0ff */
[----:B------:R-:W-:Y:S01]  /*50a0*/  UIADD3 UR52, UPT, UPT, UR48, 0x200, URZ ;  /* 0x0000020030347890 */ /* 0x000fe2000fffe0ff */
[----:B------:R-:W-:-:S02]  /*50b0*/  LOP3.LUT R99, R3, 0x18, R99, 0xf8, !PT ;  /* 0x0000001803637812 */ /* 0x000fc400078ef863 */
[----:B------:R-:W-:Y:S01]  /*50c0*/  CS2R R96, SRZ ;  /* 0x0000000000607805 */ /* 0x000fe2000001ff00 */
[----:B------:R-:W2:Y:S01]  /*50d0*/  LDC R42, c[0x0][0xb0c] ;  /* 0x0002c300ff2a7b82 */ /* 0x000ea20000000800 */
[----:B------:R-:W-:Y:S01]  /*50e0*/  LOP3.LUT R46, R46, 0x600000, RZ, 0xc0, !PT ;  /* 0x006000002e2e7812 */ /* 0x000fe200078ec0ff */
[----:B------:R-:W-:Y:S01]  /*50f0*/  IMAD.MOV.U32 R103, RZ, RZ, RZ ;  /* 0x000000ffff677224 */ /* 0x000fe200078e00ff */
[----:B------:R-:W-:Y:S01]  /*5100*/  IADD3 R98, PT, PT, -R93, 0x2, RZ ;  /* 0x000000025d627810 */ /* 0x000fe20007ffe1ff */
[----:B------:R-:W-:Y:S01]  /*5110*/  IMAD.MOV R94, RZ, RZ, -R94 ;  /* 0x000000ffff5e7224 */ /* 0x000fe200078e0a5e */
[----:B------:R-:W-:Y:S01]  /*5120*/  LOP3.LUT R99, R99, 0xf20, R2, 0xf8, !PT ;  /* 0x00000f2063637812 */ /* 0x000fe200078ef802 */
[----:B------:R-:W-:Y:S01]  /*5130*/  IMAD.MOV R93, RZ, RZ, -R93 ;  /* 0x000000ffff5d7224 */ /* 0x000fe200078e0a5d */
[----:B------:R-:W4:Y:S01]  /*5140*/  LDCU.64 UR54, c[0x0][0x348] ;  /* 0x00006900ff3677ac */ /* 0x000f220008000a00 */
[----:B------:R-:W1:Y:S01]  /*5150*/  LDC R89, c[0x0][0xb20] ;  /* 0x0002c800ff597b82 */ /* 0x000e620000000800 */
[----:B------:R-:W3:Y:S01]  /*5160*/  LDS R0, [UR48+0x1f0] ;  /* 0x0001f030ff007984 */ /* 0x000ee20008000800 */
[----:B------:R-:W-:Y:S01]  /*5170*/  IMAD.SHL.U32 R98, R98, 0x10, RZ ;  /* 0x0000001062627824 */ /* 0x000fe200078e00ff */
[----:B------:R-:W-:Y:S01]  /*5180*/  LEA R99, R99, UR52, 0x1 ;  /* 0x0000003463637c11 */ /* 0x000fe2000f8e08ff */
[----:B------:R-:W-:Y:S01]  /*5190*/  UMOV UR51, 0x1 ;  /* 0x0000000100337882 */ /* 0x000fe20000000000 */
[----:B------:R-:W-:Y:S01]  /*51a0*/  UMOV UR56, URZ ;  /* 0x000000ff00387c82 */ /* 0x000fe20008000000 */
[----:B------:R-:W1:Y:S02]  /*51b0*/  LDCU.64 UR38, c[0x0][0x888] ;  /* 0x00011100ff2677ac */ /* 0x000e640008000a00 */
[----:B------:R-:W1:Y:S01]  /*51c0*/  LDC R41, c[0x0][0xb30] ;  /* 0x0002cc00ff297b82 */ /* 0x000e620000000800 */
[----:B------:R-:W1:Y:S01]  /*51d0*/  LDCU.64 UR44, c[0x0][0x890] ;  /* 0x00011200ff2c77ac */ /* 0x000e620008000a00 */
[----:B------:R-:W-:Y:S01]  /*51e0*/  UMOV UR50, URZ ;  /* 0x000000ff00327c82 */ /* 0x000fe20008000000 */
[----:B------:R-:W-:-:S05]  /*51f0*/  UMOV UR49, URZ ;  /* 0x000000ff00317c82 */ /* 0x000fca0008000000 */
[----:B------:R-:W1:Y:S08]  /*5200*/  LDC.64 R84, c[0x0][0xb10] ;  /* 0x0002c400ff547b82 */ /* 0x000e700000000a00 */
[----:B------:R-:W1:Y:S08]  /*5210*/  LDC.64 R38, c[0x0][0xb18] ;  /* 0x0002c600ff267b82 */ /* 0x000e700000000a00 */
[----:B------:R-:W1:Y:S08]  /*5220*/  LDC.64 R36, c[0x0][0xb28] ;  /* 0x0002ca00ff247b82 */ /* 0x000e700000000a00 */
[----:B------:R-:W1:Y:S01]  /*5230*/  LDC.64 R82, c[0x0][0x8b0] ;  /* 0x00022c00ff527b82 */ /* 0x000e620000000a00 */
[----:B---3--:R-:W-:-:S07]  /*5240*/  IMAD.IADD R46, R0, 0x1, R46 ;  /* 0x00000001002e7824 */ /* 0x008fce00078e022e */
[----:B------:R-:W3:Y:S08]  /*5250*/  LDC.64 R80, c[0x0][0x8a8] ;  /* 0x00022a00ff507b82 */ /* 0x000ef00000000a00 */
[----:B--2-4-:R-:W1:Y:S02]  /*5260*/  LDC R90, c[0x0][0x374] ;  /* 0x0000dd00ff5a7b82 */ /* 0x014e640000000800 */
.L_x_123:
[C---:B------:R-:W-:Y:S02]  /*5270*/  LEA R0, R103.reuse, UR48, 0x3 ;  /* 0x0000003067007c11 */ /* 0x040fe4000f8e18ff */
[----:B------:R-:W-:Y:S02]  /*5280*/  SHF.L.U32 R2, R96, 0x1f, RZ ;  /* 0x0000001f60027819 */ /* 0x000fe400000006ff */
[----:B------:R-:W-:Y:S02]  /*5290*/  LEA R16, R103, UR48, 0x4 ;  /* 0x0000003067107c11 */ /* 0x000fe4000f8e20ff */
[----:B------:R-:W2:Y:S02]  /*52a0*/  SYNCS.PHASECHK.TRANS64.TRYWAIT P0, [R0+URZ+0x140], R2 ;  /* 0x00014002000075a7 */ /* 0x000ea400080011ff */
[----:B--2---:R-:W-:Y:S05]  /*52b0*/  @!P0 BRA `(.L_x_93) ;  /* 0x0000003400988947 */ /* 0x004fea0003800000 */
.L_x_189:
[----:B------:R-:W4:Y:S01]  /*52c0*/  LDC.64 R10, c[0x0][0xb10] ;  /* 0x0002c400ff0a7b82 */ /* 0x000f220000000a00 */
[----:B------:R-:W3:Y:S01]  /*52d0*/  LDS.128 R16, [R16+0x1d0] ;  /* 0x0001d00010107984 */ /* 0x000ee20000000c00 */
[----:B-1----:R-:W-:Y:S01]  /*52e0*/  ISETP.NE.AND P1, PT, R41, 0x1, PT ;  /* 0x000000012900780c */ /* 0x002fe20003f25270 */
[----:B--2---:R-:W-:Y:S01]  /*52f0*/  VIADD R0, R0, 0x150 ;  /* 0x0000015000007836 */ /* 0x004fe20000000000 */
[----:B------:R-:W-:Y:S04]  /*5300*/  ISETP.GE.AND P0, PT, R40, 0x1, PT ;  /* 0x000000012800780c */ /* 0x000fe80003f06270 */
[----:B------:R-:W1:Y:S01]  /*5310*/  LDC.64 R8, c[0x0][0xb18] ;  /* 0x0002c600ff087b82 */ /* 0x000e620000000a00 */
[----:B------:R-:W-:Y:S01]  /*5320*/  PRMT R0, RZ, 0x654, R0 ;  /* 0x00000654ff007816 */ /* 0x000fe20000000000 */
[----:B------:R-:W-:Y:S01]  /*5330*/  @!PT LDS RZ, [RZ] ;  /* 0x00000000fffff984 */ /* 0x000fe20000000800 */
[----:B------:R-:W-:Y:S01]  /*5340*/  @!PT LDS RZ, [RZ] ;  /* 0x00000000fffff984 */ /* 0x000fe20000000800 */
[----:B------:R-:W-:Y:S01]  /*5350*/  @!PT LDS RZ, [RZ] ;  /* 0x00000000fffff984 */ /* 0x000fe20000000800 */
[----:B------:R-:W-:Y:S01]  /*5360*/  @!PT LDS RZ, [RZ] ;  /* 0x00000000fffff984 */ /* 0x000fe20000000800 */
[----:B------:R2:W-:Y:S06]  /*5370*/  MEMBAR.ALL.CTA ;  /* 0x0000000000007992 */ /* 0x0005ec0000008000 */
[----:B--2---:R-:W2:Y:S01]  /*5380*/  FENCE.VIEW.ASYNC.S ;  /* 0x00000000000073c6 */ /* 0x004ea20000000000 */
[----:B------:R-:W1:Y:S08]  /*5390*/  @!P1 LDC R12, c[0x0][0xb20] ;  /* 0x0002c800ff0c9b82 */ /* 0x000e700000000800 */
[----:B------:R-:W1:Y:S01]  /*53a0*/  @!P1 LDC R7, c[0x0][0xb0c] ;  /* 0x0002c300ff079b82 */ /* 0x000e620000000800 */
[----:B--2---:R2:W-:Y:S01]  /*53b0*/  SYNCS.ARRIVE.TRANS64.RED.A1T0 RZ, [R0+URZ], RZ ;  /* 0x000000ff00ff79a7 */ /* 0x0045e200081004ff */
[----:B---3--:R-:W-:Y:S04]  /*53c0*/  LOP3.LUT P4, RZ, R18, 0x1, RZ, 0xc0, !PT ;  /* 0x0000000112ff7812 */ /* 0x008fe8000788c0ff */
[----:B------:R-:W-:Y:S09]  /*53d0*/  P2R R101, PR, RZ, 0x10 ;  /* 0x00000010ff657803 */ /* 0x000ff20000000000 */
[----:B------:R-:W-:Y:S02]  /*53e0*/  @P4 MOV R44, R16 ;  /* 0x00000010002c4202 */ /* 0x000fe40000000f00 */
[----:B------:R-:W-:Y:S01]  /*53f0*/  @P4 LOP3.LUT R43, R17, 0xffff, RZ, 0xc0, !PT ;  /* 0x0000ffff112b4812 */ /* 0x000fe200078ec0ff */
[----:B--2-4-:R-:W-:Y:S06]  /*5400*/  @!P0 BRA `(.L_x_94) ;  /* 0x0000000000a48947 */ /* 0x014fec0003800000 */
[----:B------:R-:W-:Y:S01]  /*5410*/  IMAD.HI.U32 R0, R90, R39, RZ ;  /* 0x000000275a007227 */ /* 0x000fe200078e00ff */
[----:B------:R-:W-:Y:S02]  /*5420*/  ISETP.NE.AND P0, PT, R38, 0x1, PT ;  /* 0x000000012600780c */ /* 0x000fe40003f05270 */
[----:B------:R-:W-:Y:S01]  /*5430*/  ISETP.NE.AND P2, PT, R40, 0x1, PT ;  /* 0x000000012800780c */ /* 0x000fe20003f45270 */
[----:B------:R-:W-:Y:S01]  /*5440*/  IMAD.HI.U32 R4, R91, R84, RZ ;  /* 0x000000545b047227 */ /* 0x000fe200078e00ff */
[----:B------:R-:W-:Y:S02]  /*5450*/  SHF.R.U32.HI R0, RZ, R89, R0 ;  /* 0x00000059ff007219 */ /* 0x000fe40000011600 */
[----:B------:R-:W-:Y:S01]  /*5460*/  ISETP.NE.AND P3, PT, R42, 0x1, PT ;  /* 0x000000012a00780c */ /* 0x000fe20003f65270 */
[----:B------:R-:W-:Y:S01]  /*5470*/  IMAD.HI.U32 R6, R43, R39, RZ ;  /* 0x000000272b067227 */ /* 0x000fe200078e00ff */
[-C--:B------:R-:W-:Y:S02]  /*5480*/  SHF.R.U32.HI R4, RZ, R85.reuse, R4 ;  /* 0x00000055ff047219 */ /* 0x080fe40000011604 */
[----:B------:R-:W-:Y:S01]  /*5490*/  SEL R0, R90, R0, !P0 ;  /* 0x000000005a007207 */ /* 0x000fe20004000000 */
[----:B------:R-:W-:Y:S01]  /*54a0*/  IMAD.HI.U32 R5, R44, R84, RZ ;  /* 0x000000542c057227 */ /* 0x000fe200078e00ff */
[----:B------:R-:W-:Y:S03]  /*54b0*/  SEL R4, R91, R4, !P3 ;  /* 0x000000045b047207 */ /* 0x000fe60005800000 */
[-C--:B------:R-:W-:Y:S01]  /*54c0*/  IMAD.HI.U32 R3, R0, R36.reuse, RZ ;  /* 0x0000002400037227 */ /* 0x080fe200078e00ff */
[----:B------:R-:W-:Y:S03]  /*54d0*/  SHF.R.U32.HI R5, RZ, R85, R5 ;  /* 0x00000055ff057219 */ /* 0x000fe60000011605 */
[----:B------:R-:W-:Y:S01]  /*54e0*/  IMAD.HI.U32 R2, R4, R36, RZ ;  /* 0x0000002404027227 */ /* 0x000fe200078e00ff */
[----:B------:R-:W-:Y:S02]  /*54f0*/  @P2 SHF.R.U32.HI R0, RZ, R37, R3 ;  /* 0x00000025ff002219 */ /* 0x000fe40000011603 */
[----:B------:R-:W-:Y:S02]  /*5500*/  SHF.R.U32.HI R3, RZ, R89, R6 ;  /* 0x00000059ff037219 */ /* 0x000fe40000011606 */
[----:B------:R-:W-:Y:S01]  /*5510*/  @P2 SHF.R.U32.HI R4, RZ, R37, R2 ;  /* 0x00000025ff042219 */ /* 0x000fe20000011602 */
[----:B------:R-:W-:Y:S01]  /*5520*/  IMAD R0, R40, R0, RZ ;  /* 0x0000000028007224 */ /* 0x000fe200078e02ff */
[----:B------:R-:W-:Y:S02]  /*5530*/  SEL R3, R43, R3, !P0 ;  /* 0x000000032b037207 */ /* 0x000fe40004000000 */
[----:B------:R-:W-:Y:S01]  /*5540*/  SEL R2, R44, R5, !P3 ;  /* 0x000000052c027207 */ /* 0x000fe20005800000 */
[----:B------:R-:W-:Y:S01]  /*5550*/  IMAD R5, R40, R4, RZ ;  /* 0x0000000428057224 */ /* 0x000fe200078e02ff */
[C---:B------:R-:W-:Y:S01]  /*5560*/  ISETP.GE.AND P0, PT, R3.reuse, R0, PT ;  /* 0x000000000300720c */ /* 0x040fe20003f06270 */
[C---:B------:R-:W-:Y:S03]  /*5570*/  IMAD.HI.U32 R0, R3.reuse, R36, RZ ;  /* 0x0000002403007227 */ /* 0x040fe600078e00ff */
[C---:B------:R-:W-:Y:S02]  /*5580*/  ISETP.GE.OR P0, PT, R2.reuse, R5, P0 ;  /* 0x000000050200720c */ /* 0x040fe40000706670 */
[----:B------:R-:W-:Y:S04]  /*5590*/  SHF.R.U32.HI R0, RZ, R37, R0 ;  /* 0x00000025ff007219 */ /* 0x000fe80000011600 */
[C---:B------:R-:W-:Y:S05]  /*55a0*/  SEL R6, R3.reuse, R0, !P2 ;  /* 0x0000000003067207 */ /* 0x040fea0005000000 */
        /* <DEDUP_REMOVED lines=14> */
[----:B------:R-:W-:Y:S07]  /*5690*/  IMAD R43, R3, R38, R43 ;  /* 0x00000026032b7224 */ /* 0x000fee00078e022b */
.L_x_94:
[----:B-1----:R-:W-:Y:S01]  /*56a0*/  @!P1 ISETP.NE.AND P0, PT, R8, 0x1, PT ;  /* 0x000000010800980c */ /* 0x002fe20003f05270 */
[----:B------:R-:W-:Y:S01]  /*56b0*/  @!P1 IMAD.HI.U32 R0, R44, R10, RZ ;  /* 0x0000000a2c009227 */ /* 0x000fe200078e00ff */
[----:B------:R-:W-:Y:S01]  /*56c0*/  @!P1 ISETP.NE.AND P2, PT, R7, 0x1, PT ;  /* 0x000000010700980c */ /* 0x000fe20003f45270 */
[----:B------:R-:W-:Y:S01]  /*56d0*/  ULOP3.LUT UP0, URZ, UR52, 0x1b0, URZ, 0xc0, !UPT ;  /* 0x000001b034ff7892 */ /* 0x000fe2000f80c0ff */
[----:B------:R-:W-:Y:S01]  /*56e0*/  R2UR UR42, R15 ;  /* 0x000000000f2a72ca */ /* 0x000fe200000e0000 */
[----:B------:R-:W-:Y:S01]  /*56f0*/  @!P1 IMAD.HI.U32 R2, R43, R9, RZ ;  /* 0x000000092b029227 */ /* 0x000fe200078e00ff */
[----:B------:R-:W-:Y:S02]  /*5700*/  @!P1 SHF.R.U32.HI R0, RZ, R11, R0 ;  /* 0x0000000bff009219 */ /* 0x000fe40000011600 */
[----:B------:R-:W-:Y:S01]  /*5710*/  R2UR UR41, R14 ;  /* 0x000000000e2972ca */ /* 0x000fe200000e0000 */
[----:B------:R-:W-:Y:S01]  /*5720*/  VIADD R103, R103, 0x1 ;  /* 0x0000000167677836 */ /* 0x000fe20000000000 */
[----:B------:R-:W-:Y:S02]  /*5730*/  @!P1 SHF.R.U32.HI R2, RZ, R12, R2 ;  /* 0x0000000cff029219 */ /* 0x000fe40000011602 */
[----:B------:R-:W-:Y:S02]  /*5740*/  @!P1 SEL R3, R44, R0, !P2 ;  /* 0x000000002c039207 */ /* 0x000fe40005000000 */
[----:B------:R-:W-:Y:S02]  /*5750*/  @!P1 SEL R2, R43, R2, !P0 ;  /* 0x000000022b029207 */ /* 0x000fe40004000000 */
[----:B------:R-:W-:Y:S01]  /*5760*/  @P4 SHF.R.U32.HI R95, RZ, 0x10, R17 ;  /* 0x00000010ff5f4819 */ /* 0x000fe20000011611 */
[----:B------:R-:W-:Y:S02]  /*5770*/  USHF.L.U32 UR42, UR42, 0x7, URZ ;  /* 0x000000072a2a7899 */ /* 0x000fe400080006ff */
[----:B------:R-:W-:Y:S02]  /*5780*/  @!P1 IMAD.IADD R0, R2, 0x1, -R3 ;  /* 0x0000000102009824 */ /* 0x000fe400078e0a03 */
[----:B------:R-:W-:Y:S01]  /*5790*/  @!P1 IMAD.IADD R2, R3, 0x1, -R2 ;  /* 0x0000000103029824 */ /* 0x000fe200078e0a02 */
[----:B------:R-:W-:Y:S01]  /*57a0*/  USHF.L.U32 UR41, UR41, 0x6, URZ ;  /* 0x0000000629297899 */ /* 0x000fe200080006ff */
[----:B------:R-:W-:Y:S02]  /*57b0*/  @!P1 IMAD R44, R0, R7, R44 ;  /* 0x00000007002c9224 */ /* 0x000fe400078e022c */
[----:B------:R-:W-:Y:S01]  /*57c0*/  @!P1 IMAD R43, R2, R8, R43 ;  /* 0x00000008022b9224 */ /* 0x000fe200078e022b */
[----:B------:R-:W-:Y:S08]  /*57d0*/  BRA.U !UP0, `(.L_x_95) ;  /* 0x00000001087c7547 */ /* 0x000ff0000b800000 */
[----:B------:R-:W1:Y:S01]  /*57e0*/  LDCU.64 UR8, c[0x4][0x80] ;  /* 0x01001000ff0877ac */ /* 0x000e620008000a00 */
[----:B------:R-:W-:Y:S01]  /*57f0*/  MOV R2, 0x0 ;  /* 0x0000000000027802 */ /* 0x000fe20000000f00 */
[----:B------:R-:W-:Y:S02]  /*5800*/  HFMA2 R12, -RZ, RZ, 0, 5.9604644775390625e-08 ;  /* 0x00000001ff0c7431 */ /* 0x000fe400000001ff */
[----:B------:R-:W-:Y:S01]  /*5810*/  IMAD.MOV.U32 R8, RZ, RZ, 0x70 ;  /* 0x00000070ff087424 */ /* 0x000fe200078e00ff */
[----:B------:R2:W3:Y:S01]  /*5820*/  LDC.64 R14, c[0x4][R2] ;  /* 0x01000000020e7b82 */ /* 0x0004e20000000a00 */
[----:B------:R-:W4:Y:S01]  /*5830*/  LDCU.64 UR6, c[0x4][0x88] ;  /* 0x01001100ff0677ac */ /* 0x000f220008000a00 */
[----:B------:R-:W-:Y:S01]  /*5840*/  IMAD.MOV.U32 R13, RZ, RZ, RZ ;  /* 0x000000ffff0d7224 */ /* 0x000fe200078e00ff */
[----:B------:R-:W2:Y:S01]  /*5850*/  LDCU.64 UR4, c[0x4][0x8] ;  /* 0x01000100ff0477ac */ /* 0x000ea20008000a00 */
[----:B-1----:R-:W-:Y:S01]  /*5860*/  MOV R5, UR9 ;  /* 0x0000000900057c02 */ /* 0x002fe20008000f00 */
[----:B------:R-:W-:Y:S01]  /*5870*/  IMAD.U32 R4, RZ, RZ, UR8 ;  /* 0x00000008ff047e24 */ /* 0x000fe2000f8e00ff */
[----:B----4-:R-:W-:Y:S01]  /*5880*/  MOV R7, UR7 ;  /* 0x0000000700077c02 */ /* 0x010fe20008000f00 */
[----:B------:R-:W-:Y:S01]  /*5890*/  IMAD.U32 R6, RZ, RZ, UR6 ;  /* 0x00000006ff067e24 */ /* 0x000fe2000f8e00ff */
[----:B--2---:R-:W-:Y:S01]  /*58a0*/  MOV R11, UR5 ;  /* 0x00000005000b7c02 */ /* 0x004fe20008000f00 */
[----:B------:R-:W-:Y:S02]  /*58b0*/  IMAD.U32 R10, RZ, RZ, UR4 ;  /* 0x00000004ff0a7e24 */ /* 0x000fe4000f8e00ff */
[----:B------:R-:W-:Y:S07]  /*58c0*/  LEPC R20, `(.L_x_96) ;  /* 0x000000001014794e */ /* 0x000fee0000000000 */
[----:B---3-5:R-:W-:Y:S05]  /*58d0*/  CALL.ABS.NOINC R14 ;  /* 0x000000000e007343 */ /* 0x028fea0003c00000 */
.L_x_96:
[----:B------:R-:W1:Y:S01]  /*58e0*/  LDCU.64 UR8, c[0x4][0x80] ;  /* 0x01001000ff0877ac */ /* 0x000e620008000a00 */
[----:B------:R-:W2:Y:S01]  /*58f0*/  LDC.64 R2, c[0x4][R2] ;  /* 0x0100000002027b82 */ /* 0x000ea20000000a00 */
[----:B------:R-:W-:Y:S02]  /*5900*/  HFMA2 R12, -RZ, RZ, 0, 5.9604644775390625e-08 ;  /* 0x00000001ff0c7431 */ /* 0x000fe400000001ff */
[----:B------:R-:W-:Y:S02]  /*5910*/  IMAD.MOV.U32 R8, RZ, RZ, 0x70 ;  /* 0x00000070ff087424 */ /* 0x000fe400078e00ff */
[----:B------:R-:W-:Y:S01]  /*5920*/  IMAD.MOV.U32 R13, RZ, RZ, RZ ;  /* 0x000000ffff0d7224 */ /* 0x000fe200078e00ff */
[----:B------:R-:W3:Y:S01]  /*5930*/  LDCU.64 UR6, c[0x4][0x88] ;  /* 0x01001100ff0677ac */ /* 0x000ee20008000a00 */
[----:B------:R-:W4:Y:S01]  /*5940*/  LDCU.64 UR4, c[0x4][0x8] ;  /* 0x01000100ff0477ac */ /* 0x000f220008000a00 */
[----:B-1----:R-:W-:Y:S02]  /*5950*/  MOV R4, UR8 ;  /* 0x0000000800047c02 */ /* 0x002fe40008000f00 */
[----:B------:R-:W-:Y:S02]  /*5960*/  MOV R5, UR9 ;  /* 0x0000000900057c02 */ /* 0x000fe40008000f00 */
[----:B---3--:R-:W-:Y:S01]  /*5970*/  MOV R7, UR7 ;  /* 0x0000000700077c02 */ /* 0x008fe20008000f00 */
[----:B------:R-:W-:Y:S01]  /*5980*/  IMAD.U32 R6, RZ, RZ, UR6 ;  /* 0x00000006ff067e24 */ /* 0x000fe2000f8e00ff */
[----:B----4-:R-:W-:Y:S01]  /*5990*/  MOV R11, UR5 ;  /* 0x00000005000b7c02 */ /* 0x010fe20008000f00 */
[----:B------:R-:W-:Y:S02]  /*59a0*/  IMAD.U32 R10, RZ, RZ, UR4 ;  /* 0x00000004ff0a7e24 */ /* 0x000fe4000f8e00ff */
[----:B------:R-:W-:Y:S07]  /*59b0*/  LEPC R20, `(.L_x_95) ;  /* 0x000000001014794e */ /* 0x000fee0000000000 */
[----:B--2---:R-:W-:Y:S05]  /*59c0*/  CALL.ABS.NOINC R2 ;  /* 0x0000000002007343 */ /* 0x004fea0003c00000 */
.L_x_95:
[----:B------:R-:W-:Y:S01]  /*59d0*/  ISETP.NE.U32.AND P4, PT, R82, RZ, PT ;  /* 0x000000ff5200720c */ /* 0x000fe20003f85070 */
[----:B------:R-:W-:Y:S01]  /*59e0*/  UISETP.NE.AND UP2, UPT, UR53, URZ, UPT ;  /* 0x000000ff3500728c */ /* 0x000fe2000bf45270 */
[----:B------:R-:W-:Y:S01]  /*59f0*/  ISETP.NE.U32.AND P2, PT, RZ, UR38, PT ;  /* 0x00000026ff007c0c */ /* 0x000fe2000bf45070 */
[----:B------:R-:W-:Y:S01]  /*5a00*/  UISETP.NE.U32.AND UP1, UPT, UR44, URZ, UPT ;  /* 0x000000ff2c00728c */ /* 0x000fe2000bf25070 */
[----:B------:R-:W-:Y:S01]  /*5a10*/  ISETP.NE.AND.EX P4, PT, R83, RZ, PT, P4 ;  /* 0x000000ff5300720c */ /* 0x000fe20003f85340 */
[----:B------:R-:W-:Y:S01]  /*5a20*/  UPLOP3.LUT UP0, UPT, UPT, UPT, UPT, 0x40, 0x4 ;  /* 0x000000000004789c */ /* 0x000fe20003f0e870 */
[----:B------:R-:W-:Y:S01]  /*5a30*/  ISETP.NE.AND.EX P2, PT, RZ, UR39, PT, P2 ;  /* 0x00000027ff007c0c */ /* 0x000fe2000bf45320 */
[----:B------:R-:W-:Y:S01]  /*5a40*/  UISETP.NE.AND.EX UP1, UPT, UR45, URZ, UPT, UP1 ;  /* 0x000000ff2d00728c */ /* 0x000fe2000bf25310 */
[----:B------:R-:W-:Y:S04]  /*5a50*/  PLOP3.LUT P1, PT, PT, PT, UP2, 0x80, 0x8 ;  /* 0x000000000008781c */ /* 0x000fe80003f2f028 */
[----:B------:R-:W-:Y:S06]  /*5a60*/  @UP2 UPLOP3.LUT UP0, UPT, UPT, UPT, UP1, 0x80, 0x8 ;  /* 0x000000000008289c */ /* 0x000fec0003f0f010 */
[----:B------:R-:W-:Y:S01]  /*5a70*/  PLOP3.LUT P0, PT, PT, PT, UP0, 0x80, 0x8 ;  /* 0x000000000008781c */ /* 0x000fe20003f0f008 */
[----:B------:R-:W-:Y:S01]  /*5a80*/  @!UPT UIADD3 URZ, UPT, UPT, URZ, URZ, URZ ;  /* 0x000000fffffff290 */ /* 0x000fe2000fffe0ff */
[----:B------:R-:W-:Y:S11]  /*5a90*/  BRA.U !UP1, `(.L_x_97) ;  /* 0x0000000109387547 */ /* 0x000ff6000b800000 */
[----:B------:R-:W-:Y:S01]  /*5aa0*/  UISETP.NE.U32.AND UP0, UPT, UR38, URZ, UPT ;  /* 0x000000ff2600728c */ /* 0x000fe2000bf05070 */
[----:B------:R-:W-:Y:S02]  /*5ab0*/  HFMA2 R0, -RZ, RZ, 0, 5.9604644775390625e-08 ;  /* 0x00000001ff007431 */ /* 0x000fe400000001ff */
[----:B------:R-:W-:Y:S01]  /*5ac0*/  IMAD.MOV.U32 R88, RZ, RZ, 0x1 ;  /* 0x00000001ff587424 */ /* 0x000fe200078e00ff */
[----:B------:R-:W-:Y:S06]  /*5ad0*/  UISETP.NE.AND.EX UP0, UPT, UR39, URZ, UPT, UP0 ;  /* 0x000000ff2700728c */ /* 0x000fec000bf05300 */
[----:B------:R-:W-:Y:S05]  /*5ae0*/  PLOP3.LUT P3, PT, PT, PT, UP0, 0x80, 0x8 ;  /* 0x000000000008781c */ /* 0x000fea0003f6f008 */
[----:B------:R-:W1:Y:S01]  /*5af0*/  @UP0 LDCU.64 UR6, c[0x0][0x888] ;  /* 0x00011100ff0607ac */ /* 0x000e620008000a00 */
[----:B------:R-:W-:Y:S07]  /*5b00*/  @UP0 UIMAD UR4, UR36, UR44, URZ ;  /* 0x0000002c240402a4 */ /* 0x000fee000f8e02ff */
[----:B------:R-:W-:Y:S01]  /*5b10*/  @!P3 PRMT R88, R0, 0x7610, R88 ;  /* 0x000076100058b816 */ /* 0x000fe20000000058 */
[----:B-1----:R-:W-:Y:S03]  /*5b20*/  @UP0 UIMAD.WIDE UR6, UR4, 0x4, UR6 ;  /* 0x00000004040608a5 */ /* 0x002fe6000f8e0206 */
[----:B------:R-:W1:Y:S03]  /*5b30*/  @!UP0 LDCU UR4, c[0x0][0x880] ;  /* 0x00011000ff0487ac */ /* 0x000e660008000800 */
[----:B------:R-:W-:Y:S01]  /*5b40*/  IMAD.U32 R2, RZ, RZ, UR6 ;  /* 0x00000006ff027e24 */ /* 0x000fe2000f8e00ff */
[----:B------:R-:W-:Y:S05]  /*5b50*/  MOV R3, UR7 ;  /* 0x0000000700037c02 */ /* 0x000fea0008000f00 */
[----:B-----5:R2:W5:Y:S02]  /*5b60*/  @P3 LDG.E R49, desc[UR46][R2.64] ;  /* 0x0000002e02313981 */ /* 0x020564000c1e1900 */
[----:B-12---:R-:W-:Y:S02]  /*5b70*/  @!P3 IMAD.U32 R49, RZ, RZ, UR4 ;  /* 0x00000004ff31be24 */ /* 0x006fe4000f8e00ff */
.L_x_97:
[----:B------:R-:W-:Y:S05]  /*5b80*/  @!P4 BRA `(.L_x_98) ;  /* 0x000000000020c947 */ /* 0x000fea0003800000 */
[----:B------:R-:W-:Y:S04]  /*5b90*/  ISETP.NE.U32.AND P3, PT, R80, RZ, PT ;  /* 0x000000ff5000720c */ /* 0x000fe80003f65070 */
[----:B------:R-:W-:Y:S11]  /*5ba0*/  ISETP.NE.AND.EX P3, PT, R81, RZ, PT, P3 ;  /* 0x000000ff5100720c */ /* 0x000ff60003f65330 */
[----:B------:R-:W-:Y:S02]  /*5bb0*/  @!UPT UIADD3 URZ, UPT, UPT, URZ, URZ, URZ ;  /* 0x000000fffffff290 */ /* 0x000fe4000fffe0ff */
[----:B------:R-:W1:Y:S01]  /*5bc0*/  @P3 LDC.64 R2, c[0x0][0x8a8] ;  /* 0x00022a00ff023b82 */ /* 0x000e620000000a00 */
[----:B------:R-:W-:Y:S04]  /*5bd0*/  @P3 IMAD R0, R82, UR36, RZ ;  /* 0x0000002452003c24 */ /* 0x000fe8000f8e02ff */
[----:B-1----:R-:W-:Y:S05]  /*5be0*/  @P3 IMAD.WIDE R2, R0, 0x4, R2 ;  /* 0x0000000400023825 */ /* 0x002fea00078e0202 */
[----:B-----5:R1:W5:Y:S02]  /*5bf0*/  @P3 LDG.E R47, desc[UR46][R2.64] ;  /* 0x0000002e022f3981 */ /* 0x020364000c1e1900 */
[----:B-1----:R-:W2:Y:S02]  /*5c00*/  @!P3 LDC R47, c[0x0][0x8a0] ;  /* 0x00022800ff2fbb82 */ /* 0x002ea40000000800 */
.L_x_98:
[----:B-----5:R-:W-:Y:S01]  /*5c10*/  FSETP.NEU.AND P3, PT, R49, RZ, PT ;  /* 0x000000ff3100720b */ /* 0x020fe20003f6d000 */
[----:B------:R-:W-:Y:S01]  /*5c20*/  ULOP3.LUT UR4, UR51, 0x1, URZ, 0x3c, !UPT ;  /* 0x0000000133047892 */ /* 0x000fe2000f8e3cff */
[----:B------:R-:W-:Y:S01]  /*5c30*/  SEL R4, RZ, 0xffffffff, P2 ;  /* 0xffffffffff047807 */ /* 0x000fe20001000000 */
[----:B------:R-:W-:Y:S01]  /*5c40*/  IMAD.U32 R72, RZ, RZ, UR56 ;  /* 0x00000038ff487e24 */ /* 0x000fe2000f8e00ff */
[----:B------:R-:W-:Y:S01]  /*5c50*/  @P1 LOP3.LUT P2, RZ, R88, 0xff, RZ, 0xc0, !PT ;  /* 0x000000ff58ff1812 */ /* 0x000fe2000784c0ff */
[----:B------:R-:W-:Y:S01]  /*5c60*/  IMAD.SHL.U32 R106, R94, 0x10, RZ ;  /* 0x000000105e6a7824 */ /* 0x000fe200078e00ff */
[----:B------:R-:W-:Y:S01]  /*5c70*/  @P1 SEL R0, RZ, 0xffffffff, P3 ;  /* 0xffffffffff001807 */ /* 0x000fe20001800000 */
[----:B------:R-:W-:Y:S01]  /*5c80*/  IMAD.U32 R107, RZ, RZ, UR4 ;  /* 0x00000004ff6b7e24 */ /* 0x000fe2000f8e00ff */
[----:B------:R-:W-:Y:S01]  /*5c90*/  LEA R73, R45, UR48, 0x3 ;  /* 0x000000302d497c11 */ /* 0x000fe2000f8e18ff */
[----:B------:R-:W-:Y:S01]  /*5ca0*/  IMAD.SHL.U32 R72, R72, 0x2000, RZ ;  /* 0x0000200048487824 */ /* 0x000fe200078e00ff */
[----:B------:R-:W-:Y:S01]  /*5cb0*/  @P0 SEL R0, R4, R0, !P2 ;  /* 0x0000000004000207 */ /* 0x000fe20005000000 */
[----:B------:R-:W-:Y:S01]  /*5cc0*/  IMAD.SHL.U32 R105, R93, 0x10, RZ ;  /* 0x000000105d697824 */ /* 0x000fe200078e00ff */
[----:B------:R-:W-:Y:S01]  /*5cd0*/  PLOP3.LUT P2, PT, PT, PT, UP1, 0x80, 0x8 ;  /* 0x000000000008781c */ /* 0x000fe20003f4f018 */
[----:B------:R-:W-:Y:S01]  /*5ce0*/  IMAD.IADD R67, R99, 0x1, R72 ;  /* 0x0000000163437824 */ /* 0x000fe200078e0248 */
[----:B------:R-:W-:Y:S01]  /*5cf0*/  @P1 LOP3.LUT R0, R0, 0x1, RZ, 0xc0, !PT ;  /* 0x0000000100001812 */ /* 0x000fe200078ec0ff */
[----:B------:R-:W-:Y:S01]  /*5d00*/  BSSY B1, `(.L_x_99) ;  /* 0x0000039000017945 */ /* 0x000fe20003800000 */
[----:B------:R-:W-:Y:S01]  /*5d10*/  LOP3.LUT P4, R102, R88, 0xff, RZ, 0xc0, !PT ;  /* 0x000000ff58667812 */ /* 0x000fe2000788c0ff */
[----:B------:R-:W-:Y:S01]  /*5d20*/  IMAD.IADD R66, R67, 0x1, R106 ;  /* 0x0000000143427824 */ /* 0x000fe200078e026a */
[----:B------:R-:W-:Y:S01]  /*5d30*/  ISETP.NE.U32.OR P5, PT, R0, 0x1, !P1 ;  /* 0x000000010000780c */ /* 0x000fe20004fa5470 */
[----:B------:R-:W-:Y:S01]  /*5d40*/  IMAD.U32 R0, RZ, RZ, UR56 ;  /* 0x00000038ff007e24 */ /* 0x000fe2000f8e00ff */
[----:B------:R-:W-:Y:S01]  /*5d50*/  SEL R3, RZ, 0xffffffff, P3 ;  /* 0xffffffffff037807 */ /* 0x000fe20001800000 */
[----:B------:R-:W-:Y:S01]  /*5d60*/  IMAD.MOV.U32 R75, RZ, RZ, 0x1 ;  /* 0x00000001ff4b7424 */ /* 0x000fe200078e00ff */
[----:B------:R-:W-:Y:S01]  /*5d70*/  P2R R104, PR, RZ, 0x20 ;  /* 0x00000020ff687803 */ /* 0x000fe20000000000 */
[----:B------:R-:W-:Y:S01]  /*5d80*/  IMAD R48, R45, 0x40, R46 ;  /* 0x000000402d307824 */ /* 0x000fe200078e022e */
[----:B------:R-:W-:Y:S01]  /*5d90*/  LEA R0, R0, UR48, 0x3 ;  /* 0x0000003000007c11 */ /* 0x000fe2000f8e18ff */
[----:B------:R-:W-:Y:S01]  /*5da0*/  IMAD.U32 R74, RZ, RZ, UR56 ;  /* 0x00000038ff4a7e24 */ /* 0x000fe2000f8e00ff */
[----:B------:R-:W-:Y:S02]  /*5db0*/  @P2 SEL R3, R4, R3, !P4 ;  /* 0x0000000304032207 */ /* 0x000fe40006000000 */
[----:B------:R-:W-:Y:S02]  /*5dc0*/  CS2R R78, SRZ ;  /* 0x00000000004e7805 */ /* 0x000fe4000001ff00 */
[----:B------:R-:W-:Y:S02]  /*5dd0*/  CS2R R76, SRZ ;  /* 0x00000000004c7805 */ /* 0x000fe4000001ff00 */
[----:B------:R-:W-:Y:S02]  /*5de0*/  CS2R R70, SRZ ;  /* 0x0000000000467805 */ /* 0x000fe4000001ff00 */
[----:B------:R-:W-:Y:S02]  /*5df0*/  LOP3.LUT R3, R3, 0x1, RZ, 0xc0, !PT ;  /* 0x0000000103037812 */ /* 0x000fe400078ec0ff */
[----:B------:R-:W-:Y:S02]  /*5e00*/  CS2R R68, SRZ ;  /* 0x0000000000447805 */ /* 0x000fe4000001ff00 */
[----:B------:R-:W-:Y:S02]  /*5e10*/  @P5 SHF.L.U32 R2, R107, 0x1f, RZ ;  /* 0x0000001f6b025819 */ /* 0x000fe400000006ff */
[----:B------:R-:W-:Y:S02]  /*5e20*/  CS2R R62, SRZ ;  /* 0x00000000003e7805 */ /* 0x000fe4000001ff00 */
[----:B------:R-:W-:Y:S02]  /*5e30*/  ISETP.NE.U32.AND P2, PT, R3, 0x1, PT ;  /* 0x000000010300780c */ /* 0x000fe40003f45070 */
[----:B------:R-:W-:Y:S01]  /*5e40*/  CS2R R60, SRZ ;  /* 0x00000000003c7805 */ /* 0x000fe2000001ff00 */
[----:B------:R1:W3:Y:S01]  /*5e50*/  @P5 SYNCS.PHASECHK.TRANS64.TRYWAIT P1, [R0+URZ+0x100], R2 ;  /* 0x00010002000055a7 */ /* 0x0002e200080211ff */
[----:B------:R-:W-:Y:S02]  /*5e60*/  CS2R R58, SRZ ;  /* 0x00000000003a7805 */ /* 0x000fe4000001ff00 */
[----:B------:R-:W-:Y:S02]  /*5e70*/  P2R R108, PR, RZ, 0x4 ;  /* 0x00000004ff6c7803 */ /* 0x000fe40000000000 */
[----:B------:R-:W-:Y:S01]  /*5e80*/  CS2R R56, SRZ ;  /* 0x0000000000387805 */ /* 0x000fe2000001ff00 */
[----:B------:R-:W-:Y:S02]  /*5e90*/  IMAD.IADD R65, R67, 0x1, R105 ;  /* 0x0000000143417824 */ /* 0x000fe400078e0269 */
[----:B------:R-:W-:Y:S01]  /*5ea0*/  IMAD.IADD R64, R98, 0x1, R66 ;  /* 0x0000000162407824 */ /* 0x000fe200078e0242 */
[----:B-1----:R-:W-:Y:S04]  /*5eb0*/  SHF.L.U32 R2, R97, 0x1f, RZ ;  /* 0x0000001f61027819 */ /* 0x002fe800000006ff */
[----:B------:R1:W4:Y:S01]  /*5ec0*/  SYNCS.PHASECHK.TRANS64.TRYWAIT P0, [R73+URZ+0x160], R2 ;  /* 0x00016002490075a7 */ /* 0x00032200080011ff */
[----:B---3--:R-:W-:Y:S01]  /*5ed0*/  @P5 SEL R75, RZ, 0x1, !P1 ;  /* 0x00000001ff4b5807 */ /* 0x008fe20004800000 */
[----:B-1----:R-:W-:Y:S06]  /*5ee0*/  @!P5 BRA `(.L_x_100) ;  /* 0x000000000068d947 */ /* 0x002fec0003800000 */
[----:B------:R-:W-:Y:S01]  /*5ef0*/  ISETP.NE.AND P1, PT, R75, RZ, PT ;  /* 0x000000ff4b00720c */ /* 0x000fe20003f25270 */
[----:B------:R-:W-:Y:S01]  /*5f00*/  BSSY B0, `(.L_x_101) ;  /* 0x000000d000007945 */ /* 0x000fe20003800000 */
[----:B------:R-:W-:Y:S02]  /*5f10*/  CS2R R58, SRZ ;  /* 0x00000000003a7805 */ /* 0x000fe4000001ff00 */
[----:B------:R-:W-:Y:S02]  /*5f20*/  CS2R R56, SRZ ;  /* 0x0000000000387805 */ /* 0x000fe4000001ff00 */
[----:B------:R-:W-:Y:S02]  /*5f30*/  CS2R R62, SRZ ;  /* 0x00000000003e7805 */ /* 0x000fe4000001ff00 */
[----:B------:R-:W-:Y:S02]  /*5f40*/  CS2R R60, SRZ ;  /* 0x00000000003c7805 */ /* 0x000fe4000001ff00 */
[----:B------:R-:W-:Y:S02]  /*5f50*/  CS2R R70, SRZ ;  /* 0x0000000000467805 */ /* 0x000fe4000001ff00 */
[----:B------:R-:W-:Y:S02]  /*5f60*/  CS2R R68, SRZ ;  /* 0x0000000000447805 */ /* 0x000fe4000001ff00 */
[----:B------:R-:W-:Y:S02]  /*5f70*/  CS2R R78, SRZ ;  /* 0x00000000004e7805 */ /* 0x000fe4000001ff00 */
[----:B------:R-:W-:Y:S01]  /*5f80*/  CS2R R76, SRZ ;  /* 0x00000000004c7805 */ /* 0x000fe2000001ff00 */
[----:B------:R-:W-:Y:S06]  /*5f90*/  @P1 BRA `(.L_x_102) ;  /* 0x00000000000c1947 */ /* 0x000fec0003800000 */
[----:B------:R-:W-:Y:S04]  /*5fa0*/  SHF.L.U32 R3, R107, 0x1f, RZ ;  /* 0x0000001f6b037819 */ /* 0x000fe800000006ff */
[----:B------:R-:W1:Y:S02]  /*5fb0*/  SYNCS.PHASECHK.TRANS64.TRYWAIT P1, [R0+URZ+0x100], R3 ;  /* 0x00010003000075a7 */ /* 0x000e6400080211ff */
[----:B-1----:R-:W-:Y:S05]  /*5fc0*/  @!P1 BRA `(.L_x_103) ;  /* 0x0000002800689947 */ /* 0x002fea0003800000 */
.L_x_102:
[----:B------:R-:W-:Y:S05]  /*5fd0*/  BSYNC B0 ;  /* 0x0000000000007941 */ /* 0x000fea0003800000 */
.L_x_101:
[----:B------:R-:W-:Y:S01]  /*5fe0*/  ISETP.NE.AND P1, PT, R108, RZ, PT ;  /* 0x000000ff6c00720c */ /* 0x000fe20003f25270 */
[----:B------:R-:W-:Y:S04]  /*5ff0*/  UIADD3 UR5, UPT, UPT, UR56, 0x1, URZ ;  /* 0x0000000138057890 */ /* 0x000fe8000fffe0ff */
[----:B------:R-:W-:Y:S04]  /*6000*/  UISETP.NE.AND UP0, UPT, UR5, 0x3, UPT ;  /* 0x000000030500788c */ /* 0x000fe8000bf05270 */
[----:B------:R-:W-:Y:S02]  /*6010*/  USEL UR4, URZ, 0x1, UP0 ;  /* 0x00000001ff047887 */ /* 0x000fe40008000000 */
[----:B------:R-:W-:Y:S02]  /*6020*/  USEL UR5, UR5, URZ, UP0 ;  /* 0x000000ff05057287 */ /* 0x000fe40008000000 */
[----:B------:R3:W1:Y:S02]  /*6030*/  @P1 LDS.128 R56, [R67] ;  /* 0x0000000043381984 */ /* 0x0006640000000c00 */
[----:B------:R-:W-:Y:S02]  /*6040*/  LOP3.LUT R107, R107, UR4, RZ, 0x3c, !PT ;  /* 0x000000046b6b7c12 */ /* 0x000fe4000f8e3cff */
[----:B------:R3:W1:Y:S01]  /*6050*/  @P1 LDS.128 R60, [R66+0x10] ;  /* 0x00001000423c1984 */ /* 0x0006620000000c00 */
[----:B------:R-:W-:Y:S03]  /*6060*/  IMAD.U32 R74, RZ, RZ, UR5 ;  /* 0x00000005ff4a7e24 */ /* 0x000fe6000f8e00ff */
[----:B------:R3:W1:Y:S04]  /*6070*/  @P1 LDS.128 R68, [R65+0x20] ;  /* 0x0000200041441984 */ /* 0x0006680000000c00 */
[----:B------:R3:W1:Y:S02]  /*6080*/  @P1 LDS.128 R76, [R64+0x10] ;  /* 0x00001000404c1984 */ /* 0x0006640000000c00 */
.L_x_100:
[----:B------:R-:W-:Y:S05]  /*6090*/  BSYNC B1 ;  /* 0x0000000000017941 */ /* 0x000fea0003800000 */
.L_x_99:
[----:B-1----:R-:W-:Y:S04]  /*60a0*/  SHF.R.U32.HI R0, RZ, 0x15, R48 ;  /* 0x00000015ff007819 */ /* 0x002fe80000011630 */
[----:B------:R-:W-:Y:S01]  /*60b0*/  LOP3.LUT P1, RZ, R0, 0x3, R92, 0x48, !PT ;  /* 0x0000000300ff7812 */ /* 0x000fe2000782485c */
[----:B------:R-:W-:Y:S01]  /*60c0*/  @!UPT UIADD3 URZ, UPT, UPT, URZ, URZ, URZ ;  /* 0x000000fffffff290 */ /* 0x000fe2000fffe0ff */
[----:B----4-:R-:W-:Y:S11]  /*60d0*/  @P0 BRA `(.L_x_104) ;  /* 0x0000000000080947 */ /* 0x010ff60003800000 */
[----:B------:R-:W1:Y:S02]  /*60e0*/  SYNCS.PHASECHK.TRANS64.TRYWAIT P0, [R73+URZ+0x160], R2 ;  /* 0x00016002490075a7 */ /* 0x000e6400080011ff */
[----:B-1----:R-:W-:Y:S05]  /*60f0*/  @!P0 BRA `(.L_x_105) ;  /* 0x0000002800308947 */ /* 0x002fea0003800000 */
.L_x_104:
[----:B------:R-:W-:Y:S05]  /*6100*/  @!P1 BRA `(.L_x_106) ;  /* 0x0000000000409947 */ /* 0x000fea0003800000 */
[----:B------:R-:W4:Y:S01]  /*6110*/  LDCU.64 UR8, c[0x4][0x70] ;  /* 0x01000e00ff0877ac */ /* 0x000f220008000a00 */
[----:B------:R-:W-:Y:S01]  /*6120*/  MOV R3, 0x0 ;  /* 0x0000000000037802 */ /* 0x000fe20000000f00 */
[----:B------:R-:W-:Y:S02]  /*6130*/  HFMA2 R12, -RZ, RZ, 0, 5.9604644775390625e-08 ;  /* 0x00000001ff0c7431 */ /* 0x000fe400000001ff */
[----:B------:R-:W-:Y:S02]  /*6140*/  IMAD.MOV.U32 R8, RZ, RZ, 0x192 ;  /* 0x00000192ff087424 */ /* 0x000fe400078e00ff */
[----:B------:R-:W-:Y:S01]  /*6150*/  IMAD.MOV.U32 R13, RZ, RZ, RZ ;  /* 0x000000ffff0d7224 */ /* 0x000fe200078e00ff */
[----:B------:R-:W5:Y:S01]  /*6160*/  LDCU.64 UR6, c[0x4][0x78] ;  /* 0x01000f00ff0677ac */ /* 0x000f620008000a00 */
[----:B-1----:R-:W1:Y:S01]  /*6170*/  LDC.64 R2, c[0x4][R3] ;  /* 0x0100000003027b82 */ /* 0x002e620000000a00 */
[----:B------:R-:W2:Y:S01]  /*6180*/  LDCU.64 UR4, c[0x4][0x10] ;  /* 0x01000200ff0477ac */ /* 0x000ea20008000a00 */
[----:B----4-:R-:W-:Y:S01]  /*6190*/  MOV R5, UR9 ;  /* 0x0000000900057c02 */ /* 0x010fe20008000f00 */
[----:B------:R-:W-:Y:S01]  /*61a0*/  IMAD.U32 R4, RZ, RZ, UR8 ;  /* 0x00000008ff047e24 */ /* 0x000fe2000f8e00ff */
[----:B-----5:R-:W-:Y:S01]  /*61b0*/  MOV R7, UR7 ;  /* 0x0000000700077c02 */ /* 0x020fe20008000f00 */
[----:B------:R-:W-:Y:S01]  /*61c0*/  IMAD.U32 R6, RZ, RZ, UR6 ;  /* 0x00000006ff067e24 */ /* 0x000fe2000f8e00ff */
[----:B--2---:R-:W-:Y:S01]  /*61d0*/  MOV R11, UR5 ;  /* 0x00000005000b7c02 */ /* 0x004fe20008000f00 */
[----:B------:R-:W-:Y:S02]  /*61e0*/  IMAD.U32 R10, RZ, RZ, UR4 ;  /* 0x00000004ff0a7e24 */ /* 0x000fe4000f8e00ff */
[----:B------:R-:W-:Y:S07]  /*61f0*/  LEPC R20, `(.L_x_106) ;  /* 0x000000001014794e */ /* 0x000fee0000000000 */
[----:B-1-3--:R-:W-:Y:S05]  /*6200*/  CALL.ABS.NOINC R2 ;  /* 0x0000000002007343 */ /* 0x00afea0003c00000 */
.L_x_106:
[----:B------:R-:W-:Y:S01]  /*6210*/  SHF.L.U32 R50, R56, 0x10, RZ ;  /* 0x0000001038327819 */ /* 0x000fe200000006ff */
[----:B------:R-:W-:Y:S05]  /*6220*/  WARPSYNC.ALL ;  /* 0x0000000000007948 */ /* 0x000fea0003800000 */
[----:B------:R-:W-:Y:S01]  /*6230*/  R2UR UR4, R48 ;  /* 0x00000000300472ca */ /* 0x000fe200000e0000 */
[----:B------:R-:W-:Y:S01]  /*6240*/  BSSY.RECONVERGENT B0, `(.L_x_107) ;  /* 0x0000085000007945 */ /* 0x000fe20003800200 */
[----:B------:R-:W-:Y:S02]  /*6250*/  LOP3.LUT R51, R56, 0xffff0000, RZ, 0xc0, !PT ;  /* 0xffff000038337812 */ /* 0x000fe400078ec0ff */
[----:B------:R-:W-:Y:S02]  /*6260*/  SHF.L.U32 R52, R57, 0x10, RZ ;  /* 0x0000001039347819 */ /* 0x000fe400000006ff */
[----:B------:R-:W-:Y:S07]  /*6270*/  ISETP.NE.AND P0, PT, R100, RZ, PT ;  /* 0x000000ff6400720c */ /* 0x000fee0003f05270 */
[----:B------:R-:W2:Y:S02]  /*6280*/  LDTM.x32 R4, tmem[UR4] ;  /* 0x00000004000479ee */ /* 0x000ea400082c0000 */
[C---:B--2---:R-:W-:Y:S01]  /*6290*/  FMUL R0, R47.reuse, R4 ;  /* 0x000000042f007220 */ /* 0x044fe20000400000 */
[C---:B-1----:R-:W-:Y:S01]  /*62a0*/  FMUL R2, R47.reuse, R5 ;  /* 0x000000052f027220 */ /* 0x042fe20000400000 */
[C---:B------:R-:W-:Y:S01]  /*62b0*/  FMUL R4, R47.reuse, R8 ;  /* 0x000000082f047220 */ /* 0x040fe20000400000 */
[C---:B------:R-:W-:Y:S01]  /*62c0*/  FMUL R3, R47.reuse, R6 ;  /* 0x000000062f037220 */ /* 0x040fe20000400000 */
[C---:B------:R-:W-:Y:S01]  /*62d0*/  FMUL R5, R47.reuse, R9 ;  /* 0x000000092f057220 */ /* 0x040fe20000400000 */
[C---:B------:R-:W-:Y:S01]  /*62e0*/  FMUL R8, R47.reuse, R12 ;  /* 0x0000000c2f087220 */ /* 0x040fe20000400000 */
[C---:B------:R-:W-:Y:S01]  /*62f0*/  FMUL R6, R47.reuse, R10 ;  /* 0x0000000a2f067220 */ /* 0x040fe20000400000 */
[C---:B------:R-:W-:Y:S01]  /*6300*/  FMUL R9, R47.reuse, R13 ;  /* 0x0000000d2f097220 */ /* 0x040fe20000400000 */
[----:B------:R-:W-:Y:S01]  /*6310*/  FMUL R12, R47, R16 ;  /* 0x000000102f0c7220 */ /* 0x000fe20000400000 */
[----:B------:R-:W-:Y:S01]  /*6320*/  FFMA R0, R49, R50, R0 ;  /* 0x0000003231007223 */ /* 0x000fe20000000000 */
[C---:B------:R-:W-:Y:S01]  /*6330*/  FMUL R10, R47.reuse, R14 ;  /* 0x0000000e2f0a7220 */ /* 0x040fe20000400000 */
[C---:B------:R-:W-:Y:S01]  /*6340*/  FMUL R13, R47.reuse, R17 ;  /* 0x000000112f0d7220 */ /* 0x040fe20000400000 */
[----:B------:R-:W-:Y:S01]  /*6350*/  FMUL R16, R47, R20 ;  /* 0x000000142f107220 */ /* 0x000fe20000400000 */
[----:B------:R-:W-:Y:S01]  /*6360*/  FFMA R2, R49, R51, R2 ;  /* 0x0000003331027223 */ /* 0x000fe20000000002 */
[C---:B------:R-:W-:Y:S01]  /*6370*/  FMUL R14, R47.reuse, R18 ;  /* 0x000000122f0e7220 */ /* 0x040fe20000400000 */
[C---:B------:R-:W-:Y:S01]  /*6380*/  FMUL R17, R47.reuse, R21 ;  /* 0x000000152f117220 */ /* 0x040fe20000400000 */
[C---:B------:R-:W-:Y:S01]  /*6390*/  FMUL R20, R47.reuse, R24 ;  /* 0x000000182f147220 */ /* 0x040fe20000400000 */
[C---:B------:R-:W-:Y:S01]  /*63a0*/  FMUL R18, R47.reuse, R22 ;  /* 0x000000162f127220 */ /* 0x040fe20000400000 */
[C---:B------:R-:W-:Y:S01]  /*63b0*/  FMUL R21, R47.reuse, R25 ;  /* 0x000000192f157220 */ /* 0x040fe20000400000 */
[C---:B------:R-:W-:Y:S01]  /*63c0*/  FMUL R24, R47.reuse, R28 ;  /* 0x0000001c2f187220 */ /* 0x040fe20000400000 */
[C---:B------:R-:W-:Y:S01]  /*63d0*/  FMUL R22, R47.reuse, R26 ;  /* 0x0000001a2f167220 */ /* 0x040fe20000400000 */
[C---:B------:R-:W-:Y:S01]  /*63e0*/  FMUL R25, R47.reuse, R29 ;  /* 0x0000001d2f197220 */ /* 0x040fe20000400000 */
[----:B------:R-:W-:Y:S01]  /*63f0*/  FMUL R28, R47, R32 ;  /* 0x000000202f1c7220 */ /* 0x000fe20000400000 */
[----:B------:R-:W-:Y:S01]  /*6400*/  LOP3.LUT R32, R57, 0xffff0000, RZ, 0xc0, !PT ;  /* 0xffff000039207812 */ /* 0x000fe200078ec0ff */
[C---:B------:R-:W-:Y:S01]  /*6410*/  FMUL R26, R47.reuse, R30 ;  /* 0x0000001e2f1a7220 */ /* 0x040fe20000400000 */
[----:B------:R-:W-:Y:S01]  /*6420*/  FMUL R29, R47, R33 ;  /* 0x000000212f1d7220 */ /* 0x000fe20000400000 */
[----:B------:R-:W-:Y:S01]  /*6430*/  SHF.L.U32 R33, R58, 0x10, RZ ;  /* 0x000000103a217819 */ /* 0x000fe200000006ff */
[----:B------:R-:W-:Y:S01]  /*6440*/  FFMA R3, R49, R52, R3 ;  /* 0x0000003431037223 */ /* 0x000fe20000000003 */
[----:B------:R-:W-:Y:S01]  /*6450*/  F2FP.BF16.F32.PACK_AB R52, R2, R0 ;  /* 0x000000000234723e */ /* 0x000fe200000010ff */
[----:B------:R-:W-:Y:S01]  /*6460*/  FMUL R7, R47, R7 ;  /* 0x000000072f077220 */ /* 0x000fe20000400000 */
[----:B------:R-:W-:Y:S01]  /*6470*/  SHF.L.U32 R0, R59, 0x10, RZ ;  /* 0x000000103b007819 */ /* 0x000fe200000006ff */
[----:B------:R-:W-:Y:S01]  /*6480*/  FMUL R30, R47, R34 ;  /* 0x000000222f1e7220 */ /* 0x000fe20000400000 */
[----:B------:R-:W-:Y:S01]  /*6490*/  LOP3.LUT R34, R58, 0xffff0000, RZ, 0xc0, !PT ;  /* 0xffff00003a227812 */ /* 0x000fe200078ec0ff */
[----:B------:R-:W-:Y:S01]  /*64a0*/  FFMA R7, R49, R32, R7 ;  /* 0x0000002031077223 */ /* 0x000fe20000000007 */
[----:B------:R-:W-:Y:S01]  /*64b0*/  LOP3.LUT R2, R59, 0xffff0000, RZ, 0xc0, !PT ;  /* 0xffff00003b027812 */ /* 0x000fe200078ec0ff */
[----:B------:R-:W-:Y:S01]  /*64c0*/  FFMA R4, R49, R33, R4 ;  /* 0x0000002131047223 */ /* 0x000fe20000000004 */
[----:B------:R-:W-:Y:S01]  /*64d0*/  FMUL R11, R47, R11 ;  /* 0x0000000b2f0b7220 */ /* 0x000fe20000400000 */
[----:B------:R-:W-:Y:S01]  /*64e0*/  FFMA R5, R49, R34, R5 ;  /* 0x0000002231057223 */ /* 0x000fe20000000005 */
[----:B------:R-:W-:Y:S01]  /*64f0*/  F2FP.BF16.F32.PACK_AB R53, R7, R3 ;  /* 0x000000030735723e */ /* 0x000fe200000010ff */
[C---:B------:R-:W-:Y:S01]  /*6500*/  FFMA R6, R49.reuse, R0, R6 ;  /* 0x0000000031067223 */ /* 0x040fe20000000006 */
[C---:B------:R-:W-:Y:S01]  /*6510*/  SHF.L.U32 R0, R60.reuse, 0x10, RZ ;  /* 0x000000103c007819 */ /* 0x040fe200000006ff */
[----:B------:R-:W-:Y:S01]  /*6520*/  FFMA R11, R49, R2, R11 ;  /* 0x00000002310b7223 */ /* 0x000fe2000000000b */
[----:B------:R-:W-:Y:S01]  /*6530*/  LOP3.LUT R2, R60, 0xffff0000, RZ, 0xc0, !PT ;  /* 0xffff00003c027812 */ /* 0x000fe200078ec0ff */
[----:B------:R-:W-:Y:S01]  /*6540*/  FMUL R15, R47, R15 ;  /* 0x0000000f2f0f7220 */ /* 0x000fe20000400000 */
[----:B------:R-:W-:Y:S01]  /*6550*/  SHF.L.U32 R3, R61, 0x10, RZ ;  /* 0x000000103d037819 */ /* 0x000fe200000006ff */
[----:B------:R-:W-:Y:S01]  /*6560*/  FFMA R8, R49, R0, R8 ;  /* 0x0000000031087223 */ /* 0x000fe20000000008 */
[----:B------:R-:W-:Y:S01]  /*6570*/  LOP3.LUT R0, R61, 0xffff0000, RZ, 0xc0, !PT ;  /* 0xffff00003d007812 */ /* 0x000fe200078ec0ff */
[C---:B------:R-:W-:Y:S01]  /*6580*/  FFMA R9, R49.reuse, R2, R9 ;  /* 0x0000000231097223 */ /* 0x040fe20000000009 */
[C---:B------:R-:W-:Y:S01]  /*6590*/  SHF.L.U32 R2, R62.reuse, 0x10, RZ ;  /* 0x000000103e027819 */ /* 0x040fe200000006ff */
[----:B------:R-:W-:Y:S01]  /*65a0*/  FFMA R10, R49, R3, R10 ;  /* 0x00000003310a7223 */ /* 0x000fe2000000000a */
[----:B------:R-:W-:Y:S01]  /*65b0*/  SHF.L.U32 R3, R63, 0x10, RZ ;  /* 0x000000103f037819 */ /* 0x000fe200000006ff */
[C---:B------:R-:W-:Y:S01]  /*65c0*/  FFMA R15, R49.reuse, R0, R15 ;  /* 0x00000000310f7223 */ /* 0x040fe2000000000f */
[----:B------:R-:W-:Y:S01]  /*65d0*/  LOP3.LUT R0, R62, 0xffff0000, RZ, 0xc0, !PT ;  /* 0xffff00003e007812 */ /* 0x000fe200078ec0ff */
[----:B------:R-:W-:Y:S01]  /*65e0*/  FFMA R12, R49, R2, R12 ;  /* 0x00000002310c7223 */ /* 0x000fe2000000000c */
[C---:B------:R-:W-:Y:S01]  /*65f0*/  SHF.L.U32 R2, R68.reuse, 0x10, RZ ;  /* 0x0000001044027819 */ /* 0x040fe200000006ff */
[----:B------:R-:W-:Y:S01]  /*6600*/  FMUL R19, R47, R19 ;  /* 0x000000132f137220 */ /* 0x000fe20000400000 */
[----:B------:R-:W-:Y:S01]  /*6610*/  F2FP.BF16.F32.PACK_AB R54, R5, R4 ;  /* 0x000000040536723e */ /* 0x000fe200000010ff */
[----:B------:R-:W-:Y:S01]  /*6620*/  FFMA R13, R49, R0, R13 ;  /* 0x00000000310d7223 */ /* 0x000fe2000000000d */
[----:B------:R-:W-:Y:S01]  /*6630*/  LOP3.LUT R0, R63, 0xffff0000, RZ, 0xc0, !PT ;  /* 0xffff00003f007812 */ /* 0x000fe200078ec0ff */
[----:B------:R-:W-:Y:S01]  /*6640*/  FFMA R14, R49, R3, R14 ;  /* 0x00000003310e7223 */ /* 0x000fe2000000000e */
[----:B------:R-:W-:Y:S01]  /*6650*/  LOP3.LUT R3, R68, 0xffff0000, RZ, 0xc0, !PT ;  /* 0xffff000044037812 */ /* 0x000fe200078ec0ff */
[----:B------:R-:W-:Y:S01]  /*6660*/  FMUL R23, R47, R23 ;  /* 0x000000172f177220 */ /* 0x000fe20000400000 */
[----:B------:R-:W-:Y:S01]  /*6670*/  F2FP.BF16.F32.PACK_AB R55, R11, R6 ;  /* 0x000000060b37723e */ /* 0x000fe200000010ff */
[----:B------:R-:W-:Y:S01]  /*6680*/  FFMA R19, R49, R0, R19 ;  /* 0x0000000031137223 */ /* 0x000fe20000000013 */
[----:B------:R-:W-:Y:S01]  /*6690*/  SHF.L.U32 R0, R69, 0x10, RZ ;  /* 0x0000001045007819 */ /* 0x000fe200000006ff */
[----:B------:R-:W-:Y:S01]  /*66a0*/  FFMA R16, R49, R2, R16 ;  /* 0x0000000231107223 */ /* 0x000fe20000000010 */
[----:B------:R-:W-:Y:S01]  /*66b0*/  LOP3.LUT R2, R69, 0xffff0000, RZ, 0xc0, !PT ;  /* 0xffff000045027812 */ /* 0x000fe200078ec0ff */
[----:B------:R-:W-:Y:S01]  /*66c0*/  FFMA R17, R49, R3, R17 ;  /* 0x0000000331117223 */ /* 0x000fe20000000011 */
[----:B------:R-:W-:Y:S01]  /*66d0*/  SHF.L.U32 R3, R71, 0x10, RZ ;  /* 0x0000001047037819 */ /* 0x000fe200000006ff */
[----:B------:R-:W-:Y:S01]  /*66e0*/  FFMA R18, R49, R0, R18 ;  /* 0x0000000031127223 */ /* 0x000fe20000000012 */
[C---:B------:R-:W-:Y:S01]  /*66f0*/  SHF.L.U32 R0, R70.reuse, 0x10, RZ ;  /* 0x0000001046007819 */ /* 0x040fe200000006ff */
[----:B------:R1:W-:Y:S01]  /*6700*/  STS.128 [R67], R52 ;  /* 0x0000003443007388 */ /* 0x0003e20000000c00 */
[----:B------:R-:W-:Y:S01]  /*6710*/  F2FP.BF16.F32.PACK_AB R8, R9, R8 ;  /* 0x000000080908723e */ /* 0x000fe200000010ff */
[C---:B------:R-:W-:Y:S01]  /*6720*/  FFMA R23, R49.reuse, R2, R23 ;  /* 0x0000000231177223 */ /* 0x040fe20000000017 */
[----:B------:R-:W-:Y:S01]  /*6730*/  LOP3.LUT R2, R70, 0xffff0000, RZ, 0xc0, !PT ;  /* 0xffff000046027812 */ /* 0x000fe200078ec0ff */
[----:B------:R-:W-:Y:S01]  /*6740*/  FFMA R20, R49, R0, R20 ;  /* 0x0000000031147223 */ /* 0x000fe20000000014 */
[----:B------:R-:W-:Y:S01]  /*6750*/  LOP3.LUT R0, R71, 0xffff0000, RZ, 0xc0, !PT ;  /* 0xffff000047007812 */ /* 0x000fe200078ec0ff */
[----:B------:R-:W-:Y:S01]  /*6760*/  FMUL R27, R47, R27 ;  /* 0x0000001b2f1b7220 */ /* 0x000fe20000400000 */
[----:B------:R-:W-:Y:S01]  /*6770*/  F2FP.BF16.F32.PACK_AB R9, R15, R10 ;  /* 0x0000000a0f09723e */ /* 0x000fe200000010ff */
[C---:B------:R-:W-:Y:S01]  /*6780*/  FFMA R21, R49.reuse, R2, R21 ;  /* 0x0000000231157223 */ /* 0x040fe20000000015 */
[C---:B------:R-:W-:Y:S01]  /*6790*/  FFMA R22, R49.reuse, R3, R22 ;  /* 0x0000000331167223 */ /* 0x040fe20000000016 */
[----:B------:R-:W-:Y:S01]  /*67a0*/  FFMA R27, R49, R0, R27 ;  /* 0x00000000311b7223 */ /* 0x000fe2000000001b */
[C---:B------:R-:W-:Y:S01]  /*67b0*/  SHF.L.U32 R2, R76.reuse, 0x10, RZ ;  /* 0x000000104c027819 */ /* 0x040fe200000006ff */
[C---:B------:R-:W-:Y:S01]  /*67c0*/  FMUL R31, R47.reuse, R31 ;  /* 0x0000001f2f1f7220 */ /* 0x040fe20000400000 */
[----:B------:R-:W-:Y:S01]  /*67d0*/  LOP3.LUT R0, R76, 0xffff0000, RZ, 0xc0, !PT ;  /* 0xffff00004c007812 */ /* 0x000fe200078ec0ff */
[----:B------:R-:W-:Y:S01]  /*67e0*/  FMUL R35, R47, R35 ;  /* 0x000000232f237220 */ /* 0x000fe20000400000 */
[----:B------:R-:W-:Y:S01]  /*67f0*/  SHF.L.U32 R3, R77, 0x10, RZ ;  /* 0x000000104d037819 */ /* 0x000fe200000006ff */
[----:B------:R-:W-:Y:S01]  /*6800*/  FFMA R24, R49, R2, R24 ;  /* 0x0000000231187223 */ /* 0x000fe20000000018 */
[----:B------:R-:W-:Y:S01]  /*6810*/  F2FP.BF16.F32.PACK_AB R10, R13, R12 ;  /* 0x0000000c0d0a723e */ /* 0x000fe200000010ff */
[----:B------:R-:W-:Y:S01]  /*6820*/  FFMA R25, R49, R0, R25 ;  /* 0x0000000031197223 */ /* 0x000fe20000000019 */
[----:B------:R-:W-:Y:S01]  /*6830*/  F2FP.BF16.F32.PACK_AB R11, R19, R14 ;  /* 0x0000000e130b723e */ /* 0x000fe200000010ff */
[----:B------:R-:W-:Y:S01]  /*6840*/  FFMA R26, R49, R3, R26 ;  /* 0x00000003311a7223 */ /* 0x000fe2000000001a */
[----:B------:R-:W-:Y:S02]  /*6850*/  LOP3.LUT R0, R77, 0xffff0000, RZ, 0xc0, !PT ;  /* 0xffff00004d007812 */ /* 0x000fe400078ec0ff */
[C---:B------:R-:W-:Y:S01]  /*6860*/  SHF.L.U32 R2, R78.reuse, 0x10, RZ ;  /* 0x000000104e027819 */ /* 0x040fe200000006ff */
[----:B------:R1:W-:Y:S01]  /*6870*/  STS.128 [R66+0x10], R8 ;  /* 0x0000100842007388 */ /* 0x0003e20000000c00 */
[----:B------:R-:W-:Y:S01]  /*6880*/  LOP3.LUT R3, R78, 0xffff0000, RZ, 0xc0, !PT ;  /* 0xffff00004e037812 */ /* 0x000fe200078ec0ff */
[----:B------:R-:W-:Y:S01]  /*6890*/  FFMA R31, R49, R0, R31 ;  /* 0x00000000311f7223 */ /* 0x000fe2000000001f */
[----:B------:R-:W-:Y:S01]  /*68a0*/  SHF.L.U32 R4, R79, 0x10, RZ ;  /* 0x000000104f047819 */ /* 0x000fe200000006ff */
[----:B------:R-:W-:Y:S01]  /*68b0*/  FFMA R28, R49, R2, R28 ;  /* 0x00000002311c7223 */ /* 0x000fe2000000001c */
[----:B------:R-:W-:Y:S01]  /*68c0*/  F2FP.BF16.F32.PACK_AB R16, R17, R16 ;  /* 0x000000101110723e */ /* 0x000fe200000010ff */
[----:B------:R-:W-:Y:S01]  /*68d0*/  FFMA R29, R49, R3, R29 ;  /* 0x00000003311d7223 */ /* 0x000fe2000000001d */
[----:B------:R-:W-:Y:S01]  /*68e0*/  LOP3.LUT R5, R79, 0xffff0000, RZ, 0xc0, !PT ;  /* 0xffff00004f057812 */ /* 0x000fe200078ec0ff */
[----:B------:R-:W-:Y:S01]  /*68f0*/  FFMA R30, R49, R4, R30 ;  /* 0x00000004311e7223 */ /* 0x000fe2000000001e */
[----:B------:R-:W-:Y:S02]  /*6900*/  F2FP.BF16.F32.PACK_AB R17, R23, R18 ;  /* 0x000000121711723e */ /* 0x000fe400000010ff */
[----:B------:R-:W-:Y:S01]  /*6910*/  F2FP.BF16.F32.PACK_AB R18, R21, R20 ;  /* 0x000000141512723e */ /* 0x000fe200000010ff */
[----:B------:R-:W-:Y:S01]  /*6920*/  FFMA R35, R49, R5, R35 ;  /* 0x0000000531237223 */ /* 0x000fe20000000023 */
[----:B------:R-:W-:Y:S02]  /*6930*/  F2FP.BF16.F32.PACK_AB R19, R27, R22 ;  /* 0x000000161b13723e */ /* 0x000fe400000010ff */
[----:B------:R-:W-:Y:S02]  /*6940*/  F2FP.BF16.F32.PACK_AB R24, R25, R24 ;  /* 0x000000181918723e */ /* 0x000fe400000010ff */
[----:B------:R-:W-:Y:S01]  /*6950*/  F2FP.BF16.F32.PACK_AB R25, R31, R26 ;  /* 0x0000001a1f19723e */ /* 0x000fe200000010ff */
[----:B------:R1:W-:Y:S01]  /*6960*/  STS.128 [R65+0x20], R16 ;  /* 0x0000201041007388 */ /* 0x0003e20000000c00 */
[----:B------:R-:W-:Y:S02]  /*6970*/  F2FP.BF16.F32.PACK_AB R26, R29, R28 ;  /* 0x0000001c1d1a723e */ /* 0x000fe400000010ff */
[----:B------:R-:W-:Y:S05]  /*6980*/  F2FP.BF16.F32.PACK_AB R27, R35, R30 ;  /* 0x0000001e231b723e */ /* 0x000fea00000010ff */
[----:B------:R1:W-:Y:S01]  /*6990*/  STS.128 [R64+0x10], R24 ;  /* 0x0000101840007388 */ /* 0x0003e20000000c00 */
[----:B------:R-:W-:Y:S01]  /*69a0*/  @!PT LDS RZ, [RZ] ;  /* 0x00000000fffff984 */ /* 0x000fe20000000800 */
[----:B------:R-:W-:Y:S01]  /*69b0*/  @!PT LDS RZ, [RZ] ;  /* 0x00000000fffff984 */ /* 0x000fe20000000800 */
[----:B------:R-:W-:Y:S01]  /*69c0*/  @!PT LDS RZ, [RZ] ;  /* 0x00000000fffff984 */ /* 0x000fe20000000800 */
[----:B------:R-:W-:Y:S01]  /*69d0*/  @!PT LDS RZ, [RZ] ;  /* 0x00000000fffff984 */ /* 0x000fe20000000800 */
[----:B------:R2:W-:Y:S07]  /*69e0*/  MEMBAR.ALL.CTA ;  /* 0x0000000000007992 */ /* 0x0005ee0000008000 */
[----:B--2---:R-:W2:Y:S02]  /*69f0*/  FENCE.VIEW.ASYNC.S ;  /* 0x00000000000073c6 */ /* 0x004ea40000000000 */
[----:B--2---:R-:W-:Y:S06]  /*6a00*/  BAR.SYNC.DEFER_BLOCKING 0x1, 0x80 ;  /* 0x0042000000007b1d */ /* 0x004fec0000010000 */
[----:B------:R-:W-:Y:S05]  /*6a10*/  @P0 BRA `(.L_x_108) ;  /* 0x00000000001c0947 */ /* 0x000fea0003800000 */
[----:B------:R-:W-:Y:S01]  /*6a20*/  R2UR UR4, R72 ;  /* 0x00000000480472ca */ /* 0x000fe200000e0000 */
[----:B------:R-:W-:Y:S01]  /*6a30*/  UIADD3 UR6, UP0, UPT, UR54, 0x680, URZ ;  /* 0x0000068036067890 */ /* 0x000fe2000ff1e0ff */
[----:B------:R-:W-:Y:S03]  /*6a40*/  UMOV UR43, UR36 ;  /* 0x00000024002b7c82 */ /* 0x000fe60008000000 */
[----:B------:R-:W-:Y:S08]  /*6a50*/  UIADD3.X UR7, UPT, UPT, URZ, UR55, URZ, UP0, !UPT ;  /* 0x00000037ff077290 */ /* 0x000ff000087fe4ff */
[----:B------:R-:W-:Y:S09]  /*6a60*/  UIADD3 UR40, UPT, UPT, UR48, 0x200, UR4 ;  /* 0x0000020030287890 */ /* 0x000ff2000fffe004 */
[----:B------:R2:W-:Y:S02]  /*6a70*/  UTMASTG.3D [UR40], [UR6] ;  /* 0x00000028060073b5 */ /* 0x0005e40008010000 */
[----:B--2---:R0:W-:Y:S02]  /*6a80*/  UTMACMDFLUSH ;  /* 0x00000000000079b7 */ /* 0x0041e40000000000 */
.L_x_108:
[----:B------:R-:W-:Y:S05]  /*6a90*/  BSYNC.RECONVERGENT B0 ;  /* 0x0000000000007941 */ /* 0x000fea0003800200 */
.L_x_107:
[----:B------:R-:W-:Y:S01]  /*6aa0*/  UIADD3 UR40, UPT, UPT, UR56, 0x1, URZ ;  /* 0x0000000138287890 */ /* 0x000fe2000fffe0ff */
[----:B------:R-:W-:Y:S03]  /*6ab0*/  BSSY.RECONVERGENT B0, `(.L_x_109) ;  /* 0x0000005000007945 */ /* 0x000fe60003800200 */
[----:B------:R-:W-:Y:S04]  /*6ac0*/  UISETP.NE.AND UP0, UPT, UR40, 0x3, UPT ;  /* 0x000000032800788c */ /* 0x000fe8000bf05270 */
[----:B------:R-:W-:Y:S01]  /*6ad0*/  USEL UR43, UR40, URZ, UP0 ;  /* 0x000000ff282b7287 */ /* 0x000fe20008000000 */
[----:B------:R-:W-:Y:S11]  /*6ae0*/  @P0 BRA `(.L_x_110) ;  /* 0x0000000000040947 */ /* 0x000ff60003800000 */
[----:B------:R-:W-:Y:S04]  /*6af0*/  DEPBAR.LE SB0, 0x1 ;  /* 0x000080400000791a */ /* 0x000fe80000000000 */
.L_x_110:
[----:B------:R-:W-:Y:S05]  /*6b00*/  BSYNC.RECONVERGENT B0 ;  /* 0x0000000000007941 */ /* 0x000fea0003800200 */
.L_x_109:
[----:B------:R-:W-:Y:S01]  /*6b10*/  BAR.SYNC.DEFER_BLOCKING 0x1, 0x80 ;  /* 0x0042000000007b1d */ /* 0x000fe20000010000 */
[----:B------:R-:W-:Y:S01]  /*6b20*/  ISETP.NE.AND P1, PT, R104, RZ, PT ;  /* 0x000000ff6800720c */ /* 0x000fe20003f25270 */
[----:B------:R-:W-:Y:S01]  /*6b30*/  UISETP.NE.AND UP0, UPT, UR50, URZ, UPT ;  /* 0x000000ff3200728c */ /* 0x000fe2000bf05270 */
[----:B------:R-:W-:Y:S11]  /*6b40*/  LEA R2, R74, UR48, 0x3 ;  /* 0x000000304a027c11 */ /* 0x000ff6000f8e18ff */
[----:B------:R-:W-:Y:S01]  /*6b50*/  @P1 SHF.L.U32 R3, R107, 0x1f, RZ ;  /* 0x0000001f6b031819 */ /* 0x000fe200000006ff */
[----:B------:R-:W-:Y:S06]  /*6b60*/  BRA.U !UP0, `(.L_x_111) ;  /* 0x0000000108247547 */ /* 0x000fec000b800000 */
[----:B------:R-:W-:Y:S01]  /*6b70*/  IMAD.U32 R4, RZ, RZ, UR49 ;  /* 0x00000031ff047e24 */ /* 0x000fe2000f8e00ff */
[----:B------:R-:W-:Y:S01]  /*6b80*/  MOV R0, UR37 ;  /* 0x0000002500007c02 */ /* 0x000fe20008000f00 */
[----:B------:R-:W-:Y:S03]  /*6b90*/  UIADD3 UR49, UPT, UPT, UR49, 0x1, URZ ;  /* 0x0000000131317890 */ /* 0x000fe6000fffe0ff */
[----:B------:R-:W-:Y:S01]  /*6ba0*/  @P1 LEA R4, R4, UR48, 0x3 ;  /* 0x0000003004041c11 */ /* 0x000fe2000f8e18ff */
[----:B------:R-:W-:Y:S04]  /*6bb0*/  UISETP.NE.AND UP0, UPT, UR49, 0x3, UPT ;  /* 0x000000033100788c */ /* 0x000fe8000bf05270 */
[----:B------:R-:W-:Y:S01]  /*6bc0*/  @P1 VIADD R4, R4, 0x118 ;  /* 0x0000011804041836 */ /* 0x000fe20000000000 */
[----:B------:R-:W-:Y:S04]  /*6bd0*/  USEL UR49, UR49, URZ, UP0 ;  /* 0x000000ff31317287 */ /* 0x000fe80008000000 */
[----:B------:R-:W-:Y:S04]  /*6be0*/  @P1 PRMT R0, R0, 0x654, R4 ;  /* 0x0000065400001816 */ /* 0x000fe80000000004 */
[----:B------:R2:W-:Y:S04]  /*6bf0*/  @P1 SYNCS.ARRIVE.TRANS64.RED.A1T0 RZ, [R0+URZ], RZ ;  /* 0x000000ff00ff19a7 */ /* 0x0005e800081004ff */
.L_x_111:
[----:B------:R-:W4:Y:S01]  /*6c00*/  @P1 SYNCS.PHASECHK.TRANS64.TRYWAIT P0, [R2+URZ+0x100], R3 ;  /* 0x00010003020015a7 */ /* 0x000f2200080011ff */
[----:B------:R-:W-:Y:S01]  /*6c10*/  BSSY B1, `(.L_x_112) ;  /* 0x0000015000017945 */ /* 0x000fe20003800000 */
[----:B----4-:R-:W-:Y:S03]  /*6c20*/  @P1 SEL R75, RZ, 0x1, !P0 ;  /* 0x00000001ff4b1807 */ /* 0x010fe60004000000 */
[----:B------:R-:W-:Y:S05]  /*6c30*/  @!P1 BRA `(.L_x_113) ;  /* 0x0000000000489947 */ /* 0x000fea0003800000 */
[----:B------:R-:W-:Y:S01]  /*6c40*/  ISETP.NE.AND P1, PT, R108, RZ, PT ;  /* 0x000000ff6c00720c */ /* 0x000fe20003f25270 */
[----:B------:R-:W-:Y:S01]  /*6c50*/  BSSY B0, `(.L_x_114) ;  /* 0x000000a000007945 */ /* 0x000fe20003800000 */
[----:B------:R-:W-:Y:S11]  /*6c60*/  ISETP.NE.AND P0, PT, R75, RZ, PT ;  /* 0x000000ff4b00720c */ /* 0x000ff60003f05270 */
[----:B------:R-:W-:Y:S04]  /*6c70*/  @P1 IMAD R74, R74, 0x2000, R99 ;  /* 0x000020004a4a1824 */ /* 0x000fe800078e0263 */
[----:B------:R-:W-:Y:S01]  /*6c80*/  @P1 IMAD.IADD R4, R106, 0x1, R74 ;  /* 0x000000016a041824 */ /* 0x000fe200078e024a */
[----:B------:R-:W-:Y:S03]  /*6c90*/  @P1 IADD3 R3, PT, PT, R105, R74, RZ ;  /* 0x0000004a69031210 */ /* 0x000fe60007ffe0ff */
[----:B--2---:R-:W-:Y:S01]  /*6ca0*/  @P1 IMAD.IADD R0, R98, 0x1, R4 ;  /* 0x0000000162001824 */ /* 0x004fe200078e0204 */
[----:B------:R-:W-:Y:S06]  /*6cb0*/  @P0 BRA `(.L_x_115) ;  /* 0x00000000000c0947 */ /* 0x000fec0003800000 */
[----:B------:R-:W-:Y:S04]  /*6cc0*/  SHF.L.U32 R107, R107, 0x1f, RZ ;  /* 0x0000001f6b6b7819 */ /* 0x000fe800000006ff */
[----:B------:R-:W2:Y:S02]  /*6cd0*/  SYNCS.PHASECHK.TRANS64.TRYWAIT P0, [R2+URZ+0x100], R107 ;  /* 0x0001006b020075a7 */ /* 0x000ea400080011ff */
[----:B--2---:R-:W-:Y:S05]  /*6ce0*/  @!P0 BRA `(.L_x_116) ;  /* 0x0000001c00488947 */ /* 0x004fea0003800000 */
.L_x_115:
[----:B------:R-:W-:Y:S05]  /*6cf0*/  BSYNC B0 ;  /* 0x0000000000007941 */ /* 0x000fea0003800000 */
.L_x_114:
[----:B------:R-:W-:Y:S11]  /*6d00*/  ISETP.NE.AND P0, PT, R108, RZ, PT ;  /* 0x000000ff6c00720c */ /* 0x000ff60003f05270 */
[----:B------:R-:W-:Y:S02]  /*6d10*/  @!UPT UIADD3 URZ, UPT, UPT, URZ, URZ, URZ ;  /* 0x000000fffffff290 */ /* 0x000fe4000fffe0ff */
[----:B------:R4:W1:Y:S04]  /*6d20*/  @P0 LDS.128 R56, [R74] ;  /* 0x000000004a380984 */ /* 0x0008680000000c00 */
[----:B------:R4:W1:Y:S04]  /*6d30*/  @P0 LDS.128 R68, [R3+0x20] ;  /* 0x0000200003440984 */ /* 0x0008680000000c00 */
[----:B------:R4:W1:Y:S04]  /*6d40*/  @P0 LDS.128 R60, [R4+0x10] ;  /* 0x00001000043c0984 */ /* 0x0008680000000c00 */
[----:B------:R4:W1:Y:S02]  /*6d50*/  @P0 LDS.128 R76, [R0+0x10] ;  /* 0x00001000004c0984 */ /* 0x0008640000000c00 */
.L_x_113:
[----:B------:R-:W-:Y:S05]  /*6d60*/  BSYNC B1 ;  /* 0x0000000000017941 */ /* 0x000fea0003800000 */
.L_x_112:
[----:B--2-4-:R-:W-:Y:S05]  /*6d70*/  VIADD R0, R48, 0x20 ;  /* 0x0000002030007836 */ /* 0x014fea0000000000 */
[----:B------:R-:W-:Y:S04]  /*6d80*/  SHF.R.U32.HI R0, RZ, 0x15, R0 ;  /* 0x00000015ff007819 */ /* 0x000fe80000011600 */
[----:B------:R-:W-:Y:S11]  /*6d90*/  LOP3.LUT P0, RZ, R0, 0x3, R92, 0x48, !PT ;  /* 0x0000000300ff7812 */ /* 0x000ff6000780485c */
[----:B------:R-:W-:Y:S02]  /*6da0*/  @!UPT UIADD3 URZ, UPT, UPT, URZ, URZ, URZ ;  /* 0x000000fffffff290 */ /* 0x000fe4000fffe0ff */
[----:B------:R-:W-:Y:S05]  /*6db0*/  @!P0 BRA `(.L_x_117) ;  /* 0x0000000000408947 */ /* 0x000fea0003800000 */
[----:B------:R-:W2:Y:S01]  /*6dc0*/  LDCU.64 UR8, c[0x4][0x70] ;  /* 0x01000e00ff0877ac */ /* 0x000ea20008000a00 */
[----:B------:R-:W-:Y:S01]  /*6dd0*/  MOV R3, 0x0 ;  /* 0x0000000000037802 */ /* 0x000fe20000000f00 */
[----:B------:R-:W-:Y:S02]  /*6de0*/  HFMA2 R12, -RZ, RZ, 0, 5.9604644775390625e-08 ;  /* 0x00000001ff0c7431 */ /* 0x000fe400000001ff */
[----:B-1----:R-:W-:Y:S02]  /*6df0*/  IMAD.MOV.U32 R8, RZ, RZ, 0x192 ;  /* 0x00000192ff087424 */ /* 0x002fe400078e00ff */
[----:B------:R-:W-:Y:S01]  /*6e00*/  IMAD.MOV.U32 R13, RZ, RZ, RZ ;  /* 0x000000ffff0d7224 */ /* 0x000fe200078e00ff */
[----:B------:R-:W1:Y:S01]  /*6e10*/  LDCU.64 UR6, c[0x4][0x78] ;  /* 0x01000f00ff0677ac */ /* 0x000e620008000a00 */
[----:B------:R-:W4:Y:S01]  /*6e20*/  LDC.64 R2, c[0x4][R3] ;  /* 0x0100000003027b82 */ /* 0x000f220000000a00 */
[----:B------:R-:W5:Y:S01]  /*6e30*/  LDCU.64 UR4, c[0x4][0x10] ;  /* 0x01000200ff0477ac */ /* 0x000f620008000a00 */
[----:B--2---:R-:W-:Y:S01]  /*6e40*/  MOV R5, UR9 ;  /* 0x0000000900057c02 */ /* 0x004fe20008000f00 */
[----:B------:R-:W-:Y:S01]  /*6e50*/  IMAD.U32 R4, RZ, RZ, UR8 ;  /* 0x00000008ff047e24 */ /* 0x000fe2000f8e00ff */
[----:B-1----:R-:W-:Y:S01]  /*6e60*/  MOV R7, UR7 ;  /* 0x0000000700077c02 */ /* 0x002fe20008000f00 */
[----:B------:R-:W-:Y:S01]  /*6e70*/  IMAD.U32 R6, RZ, RZ, UR6 ;  /* 0x00000006ff067e24 */ /* 0x000fe2000f8e00ff */
[----:B-----5:R-:W-:Y:S01]  /*6e80*/  MOV R11, UR5 ;  /* 0x00000005000b7c02 */ /* 0x020fe20008000f00 */
[----:B------:R-:W-:Y:S02]  /*6e90*/  IMAD.U32 R10, RZ, RZ, UR4 ;  /* 0x00000004ff0a7e24 */ /* 0x000fe4000f8e00ff */
[----:B------:R-:W-:Y:S07]  /*6ea0*/  LEPC R20, `(.L_x_117) ;  /* 0x000000001014794e */ /* 0x000fee0000000000 */
[----:B---34-:R-:W-:Y:S05]  /*6eb0*/  CALL.ABS.NOINC R2 ;  /* 0x0000000002007343 */ /* 0x018fea0003c00000 */
.L_x_117:
[----:B------:R-:W-:Y:S01]  /*6ec0*/  ISETP.NE.AND P0, PT, R100, RZ, PT ;  /* 0x000000ff6400720c */ /* 0x000fe20003f05270 */
[----:B------:R-:W-:Y:S05]  /*6ed0*/  WARPSYNC.ALL ;  /* 0x0000000000007948 */ /* 0x000fea0003800000 */
[----:B------:R-:W-:Y:S01]  /*6ee0*/  R2UR UR4, R48 ;  /* 0x00000000300472ca */ /* 0x000fe200000e0000 */
[----:B------:R-:W-:Y:S01]  /*6ef0*/  USHF.L.U32 UR8, UR43, 0xd, URZ ;  /* 0x0000000d2b087899 */ /* 0x000fe200080006ff */
[----:B------:R-:W-:Y:S01]  /*6f00*/  R2UR UR5, R73 ;  /* 0x00000000490572ca */ /* 0x000fe200000e0000 */
[----:B------:R-:W-:Y:S01]  /*6f10*/  BSSY.RECONVERGENT B0, `(.L_x_118) ;  /* 0x000008e000007945 */ /* 0x000fe20003800200 */
[C---:B-1----:R-:W-:Y:S02]  /*6f20*/  SHF.L.U32 R0, R56.reuse, 0x10, RZ ;  /* 0x0000001038007819 */ /* 0x042fe400000006ff */
[----:B------:R-:W-:Y:S02]  /*6f30*/  LOP3.LUT R2, R56, 0xffff0000, RZ, 0xc0, !PT ;  /* 0xffff000038027812 */ /* 0x000fe400078ec0ff */
[C---:B------:R-:W-:Y:S02]  /*6f40*/  SHF.L.U32 R3, R57.reuse, 0x10, RZ ;  /* 0x0000001039037819 */ /* 0x040fe400000006ff */
[----:B------:R-:W-:Y:S02]  /*6f50*/  LOP3.LUT R48, R57, 0xffff0000, RZ, 0xc0, !PT ;  /* 0xffff000039307812 */ /* 0x000fe400078ec0ff */
[C---:B------:R-:W-:Y:S01]  /*6f60*/  SHF.L.U32 R50, R58.reuse, 0x10, RZ ;  /* 0x000000103a327819 */ /* 0x040fe200000006ff */
[----:B------:R-:W1:Y:S01]  /*6f70*/  LDTM.x32 R4, tmem[UR4+0x20] ;  /* 0x00002004000479ee */ /* 0x000e6200082c0000 */
[----:B------:R-:W-:Y:S01]  /*6f80*/  LOP3.LUT R51, R58, 0xffff0000, RZ, 0xc0, !PT ;  /* 0xffff00003a337812 */ /* 0x000fe200078ec0ff */
[----:B------:R-:W-:Y:S01]  /*6f90*/  NOP ;  /* 0x0000000000007918 */ /* 0x000fe20000000000 */
[C---:B------:R-:W-:Y:S01]  /*6fa0*/  SHF.L.U32 R52, R59.reuse, 0x10, RZ ;  /* 0x000000103b347819 */ /* 0x040fe200000006ff */
[----:B------:R-:W-:Y:S01]  /*6fb0*/  UIADD3 UR5, UPT, UPT, UR5, 0x180, URZ ;  /* 0x0000018005057890 */ /* 0x000fe2000fffe0ff */
[----:B------:R-:W-:Y:S02]  /*6fc0*/  LOP3.LUT R53, R59, 0xffff0000, RZ, 0xc0, !PT ;  /* 0xffff00003b357812 */ /* 0x000fe400078ec0ff */
[C---:B------:R-:W-:Y:S01]  /*6fd0*/  SHF.L.U32 R54, R60.reuse, 0x10, RZ ;  /* 0x000000103c367819 */ /* 0x040fe200000006ff */
[----:B------:R-:W-:Y:S01]  /*6fe0*/  UPRMT UR5, UR37, 0x654, UR5 ;  /* 0x0000065425057896 */ /* 0x000fe20008000005 */
[----:B------:R-:W-:Y:S02]  /*6ff0*/  LOP3.LUT R55, R60, 0xffff0000, RZ, 0xc0, !PT ;  /* 0xffff00003c377812 */ /* 0x000fe400078ec0ff */
[C---:B------:R-:W-:Y:S02]  /*7000*/  SHF.L.U32 R56, R61.reuse, 0x10, RZ ;  /* 0x000000103d387819 */ /* 0x040fe400000006ff */
[----:B------:R-:W-:Y:S02]  /*7010*/  LOP3.LUT R57, R61, 0xffff0000, RZ, 0xc0, !PT ;  /* 0xffff00003d397812 */ /* 0x000fe400078ec0ff */
[C---:B------:R-:W-:Y:S02]  /*7020*/  SHF.L.U32 R58, R62.reuse, 0x10, RZ ;  /* 0x000000103e3a7819 */ /* 0x040fe400000006ff */
[----:B------:R-:W-:Y:S01]  /*7030*/  LOP3.LUT R59, R62, 0xffff0000, RZ, 0xc0, !PT ;  /* 0xffff00003e3b7812 */ /* 0x000fe200078ec0ff */
[----:B-1----:R-:W-:Y:S01]  /*7040*/  SYNCS.ARRIVE.TRANS64.RED.A1T0 RZ, [UR5], RZ ;  /* 0x000000ffffff79a7 */ /* 0x002fe20008100405 */
[C---:B------:R-:W-:Y:S02]  /*7050*/  SHF.L.U32 R60, R63.reuse, 0x10, RZ ;  /* 0x000000103f3c7819 */ /* 0x040fe400000006ff */
[----:B------:R-:W-:Y:S02]  /*7060*/  LOP3.LUT R61, R63, 0xffff0000, RZ, 0xc0, !PT ;  /* 0xffff00003f3d7812 */ /* 0x000fe400078ec0ff */
[C---:B------:R-:W-:Y:S01]  /*7070*/  SHF.L.U32 R62, R68.reuse, 0x10, RZ ;  /* 0x00000010443e7819 */ /* 0x040fe200000006ff */
[C---:B------:R-:W-:Y:S01]  /*7080*/  FMUL R4, R47.reuse, R4 ;  /* 0x000000042f047220 */ /* 0x040fe20000400000 */
[----:B------:R-:W-:Y:S01]  /*7090*/  LOP3.LUT R63, R68, 0xffff0000, RZ, 0xc0, !PT ;  /* 0xffff0000443f7812 */ /* 0x000fe200078ec0ff */
[----:B------:R-:W-:Y:S01]  /*70a0*/  FMUL R5, R47, R5 ;  /* 0x000000052f057220 */ /* 0x000fe20000400000 */
[----:B---3--:R-:W-:Y:S01]  /*70b0*/  SHF.L.U32 R64, R69, 0x10, RZ ;  /* 0x0000001045407819 */ /* 0x008fe200000006ff */
[----:B------:R-:W-:Y:S01]  /*70c0*/  FMUL R6, R47, R6 ;  /* 0x000000062f067220 */ /* 0x000fe20000400000 */
[----:B------:R-:W-:Y:S01]  /*70d0*/  LOP3.LUT R65, R69, 0xffff0000, RZ, 0xc0, !PT ;  /* 0xffff000045417812 */ /* 0x000fe200078ec0ff */
[----:B------:R-:W-:Y:S01]  /*70e0*/  FMUL R7, R47, R7 ;  /* 0x000000072f077220 */ /* 0x000fe20000400000 */
[----:B------:R-:W-:Y:S01]  /*70f0*/  SHF.L.U32 R66, R70, 0x10, RZ ;  /* 0x0000001046427819 */ /* 0x000fe200000006ff */
[----:B------:R-:W-:Y:S01]  /*7100*/  FFMA R4, R49, R0, R4 ;  /* 0x0000000031047223 */ /* 0x000fe20000000004 */
[C---:B------:R-:W-:Y:S01]  /*7110*/  SHF.L.U32 R74, R78.reuse, 0x10, RZ ;  /* 0x000000104e4a7819 */ /* 0x040fe200000006ff */
[----:B------:R-:W-:Y:S01]  /*7120*/  FMUL R8, R47, R8 ;  /* 0x000000082f087220 */ /* 0x000fe20000400000 */
[----:B------:R-:W-:Y:S01]  /*7130*/  LOP3.LUT R75, R78, 0xffff0000, RZ, 0xc0, !PT ;  /* 0xffff00004e4b7812 */ /* 0x000fe200078ec0ff */
[C---:B------:R-:W-:Y:S01]  /*7140*/  FFMA R5, R49.reuse, R2, R5 ;  /* 0x0000000231057223 */ /* 0x040fe20000000005 */
[----:B------:R-:W-:Y:S01]  /*7150*/  LOP3.LUT R67, R70, 0xffff0000, RZ, 0xc0, !PT ;  /* 0xffff000046437812 */ /* 0x000fe200078ec0ff */
[C---:B------:R-:W-:Y:S01]  /*7160*/  FFMA R6, R49.reuse, R3, R6 ;  /* 0x0000000331067223 */ /* 0x040fe20000000006 */
[----:B------:R-:W-:Y:S01]  /*7170*/  FFMA R7, R49, R48, R7 ;  /* 0x0000003031077223 */ /* 0x000fe20000000007 */
[----:B------:R-:W-:Y:S01]  /*7180*/  IADD3 R78, PT, PT, R99, UR8, RZ ;  /* 0x00000008634e7c10 */ /* 0x000fe2000fffe0ff */
[----:B------:R-:W-:Y:S01]  /*7190*/  FFMA R8, R49, R50, R8 ;  /* 0x0000003231087223 */ /* 0x000fe20000000008 */
[----:B------:R-:W-:Y:S01]  /*71a0*/  F2FP.BF16.F32.PACK_AB R4, R5, R4 ;  /* 0x000000040504723e */ /* 0x000fe200000010ff */
[----:B------:R-:W-:Y:S01]  /*71b0*/  FMUL R9, R47, R9 ;  /* 0x000000092f097220 */ /* 0x000fe20000400000 */
[----:B------:R-:W-:Y:S01]  /*71c0*/  F2FP.BF16.F32.PACK_AB R5, R7, R6 ;  /* 0x000000060705723e */ /* 0x000fe200000010ff */
[----:B------:R-:W-:Y:S01]  /*71d0*/  FMUL R0, R47, R10 ;  /* 0x0000000a2f007220 */ /* 0x000fe20000400000 */
[-C--:B------:R-:W-:Y:S01]  /*71e0*/  IADD3 R106, PT, PT, R106, R78.reuse, RZ ;  /* 0x0000004e6a6a7210 */ /* 0x080fe20007ffe0ff */
[----:B------:R-:W-:Y:S01]  /*71f0*/  FFMA R9, R49, R51, R9 ;  /* 0x0000003331097223 */ /* 0x000fe20000000009 */
[----:B------:R-:W-:Y:S01]  /*7200*/  IADD3 R105, PT, PT, R105, R78, RZ ;  /* 0x0000004e69697210 */ /* 0x000fe20007ffe0ff */
[----:B------:R-:W-:Y:S01]  /*7210*/  FFMA R0, R49, R52, R0 ;  /* 0x0000003431007223 */ /* 0x000fe20000000000 */
[C---:B------:R-:W-:Y:S01]  /*7220*/  FMUL R2, R47.reuse, R11 ;  /* 0x0000000b2f027220 */ /* 0x040fe20000400000 */
[----:B------:R-:W-:Y:S01]  /*7230*/  FMUL R3, R47, R12 ;  /* 0x0000000c2f037220 */ /* 0x000fe20000400000 */
[----:B------:R-:W-:Y:S01]  /*7240*/  F2FP.BF16.F32.PACK_AB R6, R9, R8 ;  /* 0x000000080906723e */ /* 0x000fe200000010ff */
[----:B------:R-:W-:Y:S01]  /*7250*/  FMUL R10, R47, R13 ;  /* 0x0000000d2f0a7220 */ /* 0x000fe20000400000 */
[C---:B------:R-:W-:Y:S01]  /*7260*/  FFMA R2, R49.reuse, R53, R2 ;  /* 0x0000003531027223 */ /* 0x040fe20000000002 */
[----:B------:R-:W-:Y:S01]  /*7270*/  FFMA R3, R49, R54, R3 ;  /* 0x0000003631037223 */ /* 0x000fe20000000003 */
[----:B------:R-:W-:Y:S01]  /*7280*/  FMUL R11, R47, R14 ;  /* 0x0000000e2f0b7220 */ /* 0x000fe20000400000 */
[----:B------:R-:W-:Y:S01]  /*7290*/  FFMA R10, R49, R55, R10 ;  /* 0x00000037310a7223 */ /* 0x000fe2000000000a */
[C---:B------:R-:W-:Y:S01]  /*72a0*/  FMUL R15, R47.reuse, R15 ;  /* 0x0000000f2f0f7220 */ /* 0x040fe20000400000 */
[C---:B------:R-:W-:Y:S01]  /*72b0*/  FMUL R12, R47.reuse, R16 ;  /* 0x000000102f0c7220 */ /* 0x040fe20000400000 */
[----:B------:R-:W-:Y:S01]  /*72c0*/  FMUL R13, R47, R17 ;  /* 0x000000112f0d7220 */ /* 0x000fe20000400000 */
[----:B------:R-:W-:Y:S01]  /*72d0*/  FFMA R11, R49, R56, R11 ;  /* 0x00000038310b7223 */ /* 0x000fe2000000000b */
[----:B------:R-:W-:Y:S01]  /*72e0*/  FMUL R14, R47, R18 ;  /* 0x000000122f0e7220 */ /* 0x000fe20000400000 */
[----:B------:R-:W-:Y:S01]  /*72f0*/  FFMA R15, R49, R57, R15 ;  /* 0x00000039310f7223 */ /* 0x000fe2000000000f */
[----:B------:R-:W-:Y:S01]  /*7300*/  FMUL R19, R47, R19 ;  /* 0x000000132f137220 */ /* 0x000fe20000400000 */
[----:B------:R-:W-:Y:S01]  /*7310*/  F2FP.BF16.F32.PACK_AB R7, R2, R0 ;  /* 0x000000000207723e */ /* 0x000fe200000010ff */
[----:B------:R-:W-:Y:S01]  /*7320*/  FFMA R12, R49, R58, R12 ;  /* 0x0000003a310c7223 */ /* 0x000fe2000000000c */
[----:B------:R-:W-:Y:S01]  /*7330*/  FMUL R16, R47, R20 ;  /* 0x000000142f107220 */ /* 0x000fe20000400000 */
[----:B------:R-:W-:Y:S01]  /*7340*/  FFMA R13, R49, R59, R13 ;  /* 0x0000003b310d7223 */ /* 0x000fe2000000000d */
[----:B------:R-:W-:Y:S01]  /*7350*/  FMUL R17, R47, R21 ;  /* 0x000000152f117220 */ /* 0x000fe20000400000 */
[----:B------:R1:W-:Y:S01]  /*7360*/  STS.128 [R99+UR8], R4 ;  /* 0x0000000463007988 */ /* 0x0003e20008000c08 */
[----:B------:R-:W-:Y:S01]  /*7370*/  SHF.L.U32 R68, R71, 0x10, RZ ;  /* 0x0000001047447819 */ /* 0x000fe200000006ff */
[----:B------:R-:W-:Y:S01]  /*7380*/  FFMA R14, R49, R60, R14 ;  /* 0x0000003c310e7223 */ /* 0x000fe2000000000e */
[----:B------:R-:W-:Y:S01]  /*7390*/  LOP3.LUT R69, R71, 0xffff0000, RZ, 0xc0, !PT ;  /* 0xffff000047457812 */ /* 0x000fe200078ec0ff */
[----:B------:R-:W-:Y:S01]  /*73a0*/  FMUL R18, R47, R22 ;  /* 0x000000162f127220 */ /* 0x000fe20000400000 */
[----:B------:R-:W-:Y:S01]  /*73b0*/  SHF.L.U32 R70, R76, 0x10, RZ ;  /* 0x000000104c467819 */ /* 0x000fe200000006ff */
[----:B------:R-:W-:Y:S01]  /*73c0*/  FFMA R19, R49, R61, R19 ;  /* 0x0000003d31137223 */ /* 0x000fe20000000013 */
[----:B------:R-:W-:Y:S01]  /*73d0*/  FMUL R23, R47, R23 ;  /* 0x000000172f177220 */ /* 0x000fe20000400000 */
[----:B------:R-:W-:Y:S01]  /*73e0*/  FFMA R16, R49, R62, R16 ;  /* 0x0000003e31107223 */ /* 0x000fe20000000010 */
[----:B------:R-:W-:Y:S01]  /*73f0*/  FMUL R20, R47, R24 ;  /* 0x000000182f147220 */ /* 0x000fe20000400000 */
[----:B------:R-:W-:Y:S01]  /*7400*/  FFMA R17, R49, R63, R17 ;  /* 0x0000003f31117223 */ /* 0x000fe20000000011 */
[----:B------:R-:W-:Y:S01]  /*7410*/  FMUL R21, R47, R25 ;  /* 0x000000192f157220 */ /* 0x000fe20000400000 */
[----:B------:R-:W-:Y:S01]  /*7420*/  FFMA R18, R49, R64, R18 ;  /* 0x0000004031127223 */ /* 0x000fe20000000012 */
[----:B------:R-:W-:Y:S01]  /*7430*/  FMUL R22, R47, R26 ;  /* 0x0000001a2f167220 */ /* 0x000fe20000400000 */
[----:B------:R-:W-:Y:S01]  /*7440*/  F2FP.BF16.F32.PACK_AB R8, R10, R3 ;  /* 0x000000030a08723e */ /* 0x000fe200000010ff */
[----:B------:R-:W-:Y:S01]  /*7450*/  FFMA R23, R49, R65, R23 ;  /* 0x0000004131177223 */ /* 0x000fe20000000017 */
[----:B------:R-:W-:Y:S01]  /*7460*/  F2FP.BF16.F32.PACK_AB R9, R15, R11 ;  /* 0x0000000b0f09723e */ /* 0x000fe200000010ff */
[----:B------:R-:W-:Y:S01]  /*7470*/  FMUL R27, R47, R27 ;  /* 0x0000001b2f1b7220 */ /* 0x000fe20000400000 */
[----:B------:R-:W-:Y:S01]  /*7480*/  F2FP.BF16.F32.PACK_AB R10, R13, R12 ;  /* 0x0000000c0d0a723e */ /* 0x000fe200000010ff */
[----:B------:R-:W-:Y:S01]  /*7490*/  FFMA R20, R49, R66, R20 ;  /* 0x0000004231147223 */ /* 0x000fe20000000014 */
[----:B------:R-:W-:Y:S01]  /*74a0*/  F2FP.BF16.F32.PACK_AB R11, R19, R14 ;  /* 0x0000000e130b723e */ /* 0x000fe200000010ff */
[----:B------:R-:W-:Y:S01]  /*74b0*/  FMUL R24, R47, R28 ;  /* 0x0000001c2f187220 */ /* 0x000fe20000400000 */
[----:B------:R-:W-:Y:S01]  /*74c0*/  LOP3.LUT R71, R76, 0xffff0000, RZ, 0xc0, !PT ;  /* 0xffff00004c477812 */ /* 0x000fe200078ec0ff */
[----:B------:R-:W-:Y:S01]  /*74d0*/  FFMA R21, R49, R67, R21 ;  /* 0x0000004331157223 */ /* 0x000fe20000000015 */
[----:B------:R-:W-:Y:S01]  /*74e0*/  SHF.L.U32 R72, R77, 0x10, RZ ;  /* 0x000000104d487819 */ /* 0x000fe200000006ff */
[----:B------:R1:W-:Y:S01]  /*74f0*/  STS.128 [R106+0x10], R8 ;  /* 0x000010086a007388 */ /* 0x0003e20000000c00 */
[----:B------:R-:W-:Y:S01]  /*7500*/  FMUL R25, R47, R29 ;  /* 0x0000001d2f197220 */ /* 0x000fe20000400000 */
[----:B------:R-:W-:Y:S01]  /*7510*/  FFMA R22, R49, R68, R22 ;  /* 0x0000004431167223 */ /* 0x000fe20000000016 */
[----:B------:R-:W-:Y:S01]  /*7520*/  LOP3.LUT R73, R77, 0xffff0000, RZ, 0xc0, !PT ;  /* 0xffff00004d497812 */ /* 0x000fe200078ec0ff */
[----:B------:R-:W-:Y:S01]  /*7530*/  FMUL R26, R47, R30 ;  /* 0x0000001e2f1a7220 */ /* 0x000fe20000400000 */
[----:B------:R-:W-:Y:S01]  /*7540*/  FFMA R27, R49, R69, R27 ;  /* 0x00000045311b7223 */ /* 0x000fe2000000001b */
[----:B------:R-:W-:Y:S01]  /*7550*/  FMUL R31, R47, R31 ;  /* 0x0000001f2f1f7220 */ /* 0x000fe20000400000 */
[----:B------:R-:W-:Y:S01]  /*7560*/  FFMA R24, R49, R70, R24 ;  /* 0x0000004631187223 */ /* 0x000fe20000000018 */
[----:B------:R-:W-:Y:S01]  /*7570*/  FMUL R28, R47, R32 ;  /* 0x000000202f1c7220 */ /* 0x000fe20000400000 */
[----:B------:R-:W-:Y:S01]  /*7580*/  FFMA R25, R49, R71, R25 ;  /* 0x0000004731197223 */ /* 0x000fe20000000019 */
[----:B------:R-:W-:Y:S01]  /*7590*/  SHF.L.U32 R76, R79, 0x10, RZ ;  /* 0x000000104f4c7819 */ /* 0x000fe200000006ff */
[----:B------:R-:W-:Y:S01]  /*75a0*/  FMUL R29, R47, R33 ;  /* 0x000000212f1d7220 */ /* 0x000fe20000400000 */
[----:B------:R-:W-:Y:S01]  /*75b0*/  F2FP.BF16.F32.PACK_AB R16, R17, R16 ;  /* 0x000000101110723e */ /* 0x000fe200000010ff */
[----:B------:R-:W-:Y:S01]  /*75c0*/  FFMA R26, R49, R72, R26 ;  /* 0x00000048311a7223 */ /* 0x000fe2000000001a */
[----:B------:R-:W-:Y:S01]  /*75d0*/  LOP3.LUT R77, R79, 0xffff0000, RZ, 0xc0, !PT ;  /* 0xffff00004f4d7812 */ /* 0x000fe200078ec0ff */
[----:B------:R-:W-:Y:S01]  /*75e0*/  FMUL R30, R47, R34 ;  /* 0x000000222f1e7220 */ /* 0x000fe20000400000 */
[----:B------:R-:W-:Y:S01]  /*75f0*/  F2FP.BF16.F32.PACK_AB R17, R23, R18 ;  /* 0x000000121711723e */ /* 0x000fe200000010ff */
[----:B------:R-:W-:Y:S01]  /*7600*/  FFMA R31, R49, R73, R31 ;  /* 0x00000049311f7223 */ /* 0x000fe2000000001f */
[----:B------:R-:W-:Y:S01]  /*7610*/  FMUL R35, R47, R35 ;  /* 0x000000232f237220 */ /* 0x000fe20000400000 */
[----:B------:R-:W-:Y:S01]  /*7620*/  F2FP.BF16.F32.PACK_AB R18, R21, R20 ;  /* 0x000000141512723e */ /* 0x000fe200000010ff */
[----:B------:R-:W-:Y:S01]  /*7630*/  FFMA R28, R49, R74, R28 ;  /* 0x0000004a311c7223 */ /* 0x000fe2000000001c */
[----:B------:R-:W-:Y:S01]  /*7640*/  F2FP.BF16.F32.PACK_AB R19, R27, R22 ;  /* 0x000000161b13723e */ /* 0x000fe200000010ff */
[C---:B------:R-:W-:Y:S01]  /*7650*/  FFMA R29, R49.reuse, R75, R29 ;  /* 0x0000004b311d7223 */ /* 0x040fe2000000001d */
[C---:B------:R-:W-:Y:S01]  /*7660*/  FFMA R30, R49.reuse, R76, R30 ;  /* 0x0000004c311e7223 */ /* 0x040fe2000000001e */
[----:B------:R-:W-:Y:S01]  /*7670*/  FFMA R35, R49, R77, R35 ;  /* 0x0000004d31237223 */ /* 0x000fe20000000023 */
[----:B------:R-:W-:Y:S01]  /*7680*/  F2FP.BF16.F32.PACK_AB R24, R25, R24 ;  /* 0x000000181918723e */ /* 0x000fe200000010ff */
[----:B------:R1:W-:Y:S01]  /*7690*/  STS.128 [R105+0x20], R16 ;  /* 0x0000201069007388 */ /* 0x0003e20000000c00 */
[----:B------:R-:W-:Y:S02]  /*76a0*/  F2FP.BF16.F32.PACK_AB R25, R31, R26 ;  /* 0x0000001a1f19723e */ /* 0x000fe400000010ff */
[----:B------:R-:W-:Y:S02]  /*76b0*/  F2FP.BF16.F32.PACK_AB R26, R29, R28 ;  /* 0x0000001c1d1a723e */ /* 0x000fe400000010ff */
[----:B------:R-:W-:Y:S02]  /*76c0*/  F2FP.BF16.F32.PACK_AB R27, R35, R30 ;  /* 0x0000001e231b723e */ /* 0x000fe400000010ff */
[----:B------:R-:W-:Y:S05]  /*76d0*/  IADD3 R0, PT, PT, R98, R106, RZ ;  /* 0x0000006a62007210 */ /* 0x000fea0007ffe0ff */
        /* <DEDUP_REMOVED lines=9> */
[----:B------:R-:W-:Y:S02]  /*7770*/  UIADD3 UR10, UP0, UPT, UR54, 0x680, URZ ;  /* 0x00000680360a7890 */ /* 0x000fe4000ff1e0ff */
[----:B------:R-:W-:Y:S02]  /*7780*/  UIADD3 UR5, UPT, UPT, UR41, 0x20, URZ ;  /* 0x0000002029057890 */ /* 0x000fe4000fffe0ff */
[----:B------:R-:W-:Y:S02]  /*7790*/  UIADD3 UR4, UPT, UPT, UR48, 0x200, UR8 ;  /* 0x0000020030047890 */ /* 0x000fe4000fffe008 */
[----:B------:R-:W-:Y:S01]  /*77a0*/  UIADD3.X UR11, UPT, UPT, URZ, UR55, URZ, UP0, !UPT ;  /* 0x00000037ff0b7290 */ /* 0x000fe200087fe4ff */
[----:B------:R-:W-:Y:S01]  /*77b0*/  UMOV UR6, UR42 ;  /* 0x0000002a00067c82 */ /* 0x000fe20008000000 */
[----:B------:R-:W-:Y:S07]  /*77c0*/  UMOV UR7, UR36 ;  /* 0x0000002400077c82 */ /* 0x000fee0008000000 */
[----:B------:R2:W-:Y:S02]  /*77d0*/  UTMASTG.3D [UR4], [UR10] ;  /* 0x000000040a0073b5 */ /* 0x0005e40008010000 */
[----:B--2---:R0:W-:Y:S02]  /*77e0*/  UTMACMDFLUSH ;  /* 0x00000000000079b7 */ /* 0x0041e40000000000 */
.L_x_119:
[----:B------:R-:W-:Y:S05]  /*77f0*/  BSYNC.RECONVERGENT B0 ;  /* 0x0000000000007941 */ /* 0x000fea0003800200 */
.L_x_118:
[----:B------:R-:W-:Y:S01]  /*7800*/  UIADD3 UR43, UPT, UPT, UR43, 0x1, URZ ;  /* 0x000000012b2b7890 */ /* 0x000fe2000fffe0ff */
[----:B------:R-:W-:Y:S03]  /*7810*/  BSSY.RECONVERGENT B0, `(.L_x_120) ;  /* 0x0000008000007945 */ /* 0x000fe60003800200 */
[----:B------:R-:W-:Y:S04]  /*7820*/  UISETP.NE.AND UP0, UPT, UR43, 0x3, UPT ;  /* 0x000000032b00788c */ /* 0x000fe8000bf05270 */
[----:B------:R-:W-:Y:S02]  /*7830*/  UISETP.EQ.XOR UP1, UPT, UR40, 0x3, !UP0 ;  /* 0x000000032800788c */ /* 0x000fe4000c722a70 */
[----:B------:R-:W-:Y:S02]  /*7840*/  USEL UR56, UR43, URZ, UP0 ;  /* 0x000000ff2b387287 */ /* 0x000fe40008000000 */
[----:B------:R-:W-:Y:S04]  /*7850*/  USEL UR4, URZ, 0x1, !UP1 ;  /* 0x00000001ff047887 */ /* 0x000fe8000c800000 */
[----:B------:R-:W-:Y:S01]  /*7860*/  ULOP3.LUT UR51, UR51, UR4, URZ, 0x3c, !UPT ;  /* 0x0000000433337292 */ /* 0x000fe2000f8e3cff */
[----:B------:R-:W-:Y:S11]  /*7870*/  @P0 BRA `(.L_x_121) ;  /* 0x0000000000040947 */ /* 0x000ff60003800000 */
[----:B------:R-:W-:Y:S04]  /*7880*/  DEPBAR.LE SB0, 0x1 ;  /* 0x000080400000791a */ /* 0x000fe80000000000 */
.L_x_121:
[----:B------:R-:W-:Y:S05]  /*7890*/  BSYNC.RECONVERGENT B0 ;  /* 0x0000000000007941 */ /* 0x000fea0003800200 */
.L_x_120:
[----:B------:R-:W-:Y:S01]  /*78a0*/  BAR.SYNC.DEFER_BLOCKING 0x1, 0x80 ;  /* 0x0042000000007b1d */ /* 0x000fe20000010000 */
[----:B------:R-:W-:Y:S01]  /*78b0*/  UISETP.NE.AND UP0, UPT, UR50, -0x2, UPT ;  /* 0xfffffffe3200788c */ /* 0x000fe2000bf05270 */
[----:B------:R-:W-:Y:S08]  /*78c0*/  IADD3 R45, PT, PT, R45, 0x1, RZ ;  /* 0x000000012d2d7810 */ /* 0x000ff00007ffe0ff */
[----:B------:R-:W-:Y:S05]  /*78d0*/  BRA.U !UP0, `(.L_x_122) ;  /* 0x0000000108287547 */ /* 0x000fea000b800000 */
[----:B------:R-:W-:Y:S01]  /*78e0*/  ISETP.NE.AND P0, PT, R104, RZ, PT ;  /* 0x000000ff6800720c */ /* 0x000fe20003f05270 */
[----:B------:R-:W-:Y:S01]  /*78f0*/  IMAD.U32 R2, RZ, RZ, UR49 ;  /* 0x00000031ff027e24 */ /* 0x000fe2000f8e00ff */
[----:B------:R-:W-:Y:S01]  /*7900*/  UIADD3 UR49, UPT, UPT, UR49, 0x1, URZ ;  /* 0x0000000131317890 */ /* 0x000fe2000fffe0ff */
[----:B-1----:R-:W-:Y:S03]  /*7910*/  IMAD.U32 R0, RZ, RZ, UR37 ;  /* 0x00000025ff007e24 */ /* 0x002fe6000f8e00ff */
[----:B------:R-:W-:Y:S04]  /*7920*/  UISETP.NE.AND UP0, UPT, UR49, 0x3, UPT ;  /* 0x000000033100788c */ /* 0x000fe8000bf05270 */
[----:B------:R-:W-:Y:S03]  /*7930*/  USEL UR49, UR49, URZ, UP0 ;  /* 0x000000ff31317287 */ /* 0x000fe60008000000 */
[----:B------:R-:W-:Y:S05]  /*7940*/  @P0 LEA R2, R2, UR48, 0x3 ;  /* 0x0000003002020c11 */ /* 0x000fea000f8e18ff */
[----:B------:R-:W-:Y:S05]  /*7950*/  @P0 VIADD R2, R2, 0x118 ;  /* 0x0000011802020836 */ /* 0x000fea0000000000 */
[----:B------:R-:W-:Y:S04]  /*7960*/  @P0 PRMT R0, R0, 0x654, R2 ;  /* 0x0000065400000816 */ /* 0x000fe80000000002 */
[----:B------:R2:W-:Y:S03]  /*7970*/  @P0 SYNCS.ARRIVE.TRANS64.RED.A1T0 RZ, [R0+URZ], RZ ;  /* 0x000000ff00ff09a7 */ /* 0x0005e600081004ff */
.L_x_122:
[----:B------:R-:W-:Y:S01]  /*7980*/  ISETP.NE.AND P2, PT, R101, RZ, PT ;  /* 0x000000ff6500720c */ /* 0x000fe20003f45270 */
[----:B------:R-:W-:Y:S01]  /*7990*/  UIADD3 UR50, UPT, UPT, UR50, 0x2, URZ ;  /* 0x0000000232327890 */ /* 0x000fe2000fffe0ff */
[----:B------:R-:W-:Y:S01]  /*79a0*/  ISETP.NE.AND P0, PT, R103, 0x2, PT ;  /* 0x000000026700780c */ /* 0x000fe20003f05270 */
[----:B------:R-:W-:Y:S01]  /*79b0*/  IMAD.IADD R14, R43, 0x1, R86 ;  /* 0x000000012b0e7824 */ /* 0x000fe200078e0256 */
[----:B------:R-:W-:Y:S01]  /*79c0*/  ISETP.NE.AND P1, PT, R45, 0x4, PT ;  /* 0x000000042d00780c */ /* 0x000fe20003f25270 */
[----:B------:R-:W-:Y:S01]  /*79d0*/  IMAD.IADD R15, R44, 0x1, R87 ;  /* 0x000000012c0f7824 */ /* 0x000fe200078e0257 */
[----:B------:R-:W-:Y:S02]  /*79e0*/  SEL R2, RZ, 0x1, P0 ;  /* 0x00000001ff027807 */ /* 0x000fe40000000000 */
[----:B-12---:R-:W-:Y:S02]  /*79f0*/  SEL R0, RZ, 0x1, P1 ;  /* 0x00000001ff007807 */ /* 0x006fe40000800000 */
[----:B------:R-:W-:Y:S02]  /*7a00*/  LOP3.LUT R96, R96, R2, RZ, 0x3c, !PT ;  /* 0x0000000260607212 */ /* 0x000fe400078e3cff */
[----:B------:R-:W-:Y:S02]  /*7a10*/  LOP3.LUT R97, R97, R0, RZ, 0x3c, !PT ;  /* 0x0000000061617212 */ /* 0x000fe400078e3cff */
[----:B------:R-:W-:Y:S02]  /*7a20*/  @P2 R2UR UR36, R95 ;  /* 0x000000005f2422ca */ /* 0x000fe400000e0000 */
[----:B------:R-:W-:Y:S02]  /*7a30*/  SEL R103, R103, RZ, P0 ;  /* 0x000000ff67677207 */ /* 0x000fe40000000000 */
[----:B------:R-:W-:Y:S01]  /*7a40*/  SEL R45, R45, RZ, P1 ;  /* 0x000000ff2d2d7207 */ /* 0x000fe20000800000 */
[----:B------:R-:W-:Y:S10]  /*7a50*/  @P2 BRA `(.L_x_123) ;  /* 0xffffffd800042947 */ /* 0x000ff4000383ffff */
[----:B------:R-:W-:-:S09]  /*7a60*/  UISETP.NE.AND UP0, UPT, UR53, URZ, UPT ;  /* 0x000000ff3500728c */ /* 0x000fd2000bf05270 */
[----:B------:R-:W-:Y:S05]  /*7a70*/  BRA.U !UP0, `(.L_x_124) ;  /* 0x0000000108487547 */ /* 0x000fea000b800000 */
[----:B------:R-:W1:Y:S02]  /*7a80*/  LDCU.64 UR4, c[0x0][0x890] ;  /* 0x00011200ff0477ac */ /* 0x000e640008000a00 */
[----:B-1----:R-:W-:-:S04]  /*7a90*/  UISETP.NE.U32.AND UP0, UPT, UR4, URZ, UPT ;  /* 0x000000ff0400728c */ /* 0x002fc8000bf05070 */
[----:B------:R-:W-:-:S09]  /*7aa0*/  UISETP.NE.AND.EX UP0, UPT, UR5, URZ, UPT, UP0 ;  /* 0x000000ff0500728c */ /* 0x000fd2000bf05300 */
[----:B------:R-:W-:Y:S05]  /*7ab0*/  BRA.U UP0, `(.L_x_125) ;  /* 0x00000001000c7547 */ /* 0x000fea000b800000 */
[----:B------:R-:W-:-:S13]  /*7ac0*/  FSETP.NEU.AND P0, PT, R49, RZ, PT ;  /* 0x000000ff3100720b */ /* 0x000fda0003f0d000 */
[----:B------:R-:W-:Y:S05]  /*7ad0*/  @!P0 EXIT ;  /* 0x000000000000894d */ /* 0x000fea0003800000 */
[----:B------:R-:W-:Y:S05]  /*7ae0*/  BRA `(.L_x_124) ;  /* 0x00000000002c7947 */ /* 0x000fea0003800000 */
.L_x_125:
[----:B------:R-:W-:Y:S01]  /*7af0*/  ISETP.NE.AND P0, PT, R102, RZ, PT ;  /* 0x000000ff6600720c */ /* 0x000fe20003f05270 */
[----:B------:R-:W-:-:S12]  /*7b00*/  BSSY.RECONVERGENT B0, `(.L_x_124) ;  /* 0x0000009000007945 */ /* 0x000fd80003800200 */
[----:B------:R-:W-:Y:S05]  /*7b10*/  @P0 BRA `(.L_x_126) ;  /* 0x0000000000140947 */ /* 0x000fea0003800000 */
[----:B------:R-:W1:Y:S02]  /*7b20*/  LDCU.64 UR4, c[0x0][0x888] ;  /* 0x00011100ff0477ac */ /* 0x000e640008000a00 */
[----:B-1----:R-:W-:-:S04]  /*7b30*/  ISETP.NE.U32.AND P0, PT, RZ, UR4, PT ;  /* 0x00000004ff007c0c */ /* 0x002fc8000bf05070 */
[----:B------:R-:W-:-:S13]  /*7b40*/  ISETP.NE.AND.EX P0, PT, RZ, UR5, PT, P0 ;  /* 0x00000005ff007c0c */ /* 0x000fda000bf05300 */
[----:B------:R-:W-:Y:S05]  /*7b50*/  @!P0 EXIT ;  /* 0x000000000000894d */ /* 0x000fea0003800000 */
[----:B------:R-:W-:Y:S05]  /*7b60*/  BRA `(.L_x_127) ;  /* 0x0000000000087947 */ /* 0x000fea0003800000 */
.L_x_126:
[----:B------:R-:W-:-:S13]  /*7b70*/  FSETP.NEU.AND P0, PT, R49, RZ, PT ;  /* 0x000000ff3100720b */ /* 0x000fda0003f0d000 */
[----:B------:R-:W-:Y:S05]  /*7b80*/  @!P0 EXIT ;  /* 0x000000000000894d */ /* 0x000fea0003800000 */
.L_x_127:
[----:B------:R-:W-:Y:S05]  /*7b90*/  BSYNC.RECONVERGENT B0 ;  /* 0x0000000000007941 */ /* 0x000fea0003800200 */
.L_x_124:
[----:B------:R-:W-:Y:S01]  /*7ba0*/  ULEA UR4, UR49, UR48, 0x3 ;  /* 0x0000003031047291 */ /* 0x000fe2000f8e18ff */
[----:B------:R-:W-:-:S04]  /*7bb0*/  DEPBAR.LE SB0, 0x0 ;  /* 0x000080000000791a */ /* 0x000fc80000000000 */
[----:B------:R-:W-:-:S04]  /*7bc0*/  UIADD3 UR4, UPT, UPT, UR4, 0x118, URZ ;  /* 0x0000011804047890 */ /* 0x000fc8000fffe0ff */
[----:B------:R-:W-:-:S09]  /*7bd0*/  UPRMT UR4, UR37, 0x654, UR4 ;  /* 0x0000065425047896 */ /* 0x000fd20008000004 */
[----:B------:R-:W-:Y:S01]  /*7be0*/  SYNCS.ARRIVE.TRANS64.RED.A1T0 RZ, [UR4], RZ ;  /* 0x000000ffffff79a7 */ /* 0x000fe20008100404 */
[----:B------:R-:W-:Y:S05]  /*7bf0*/  EXIT ;  /* 0x000000000000794d */ /* 0x000fea0003800000 */
.L_x_20:
[----:B--2---:R2:W1:Y:S02]  /*7c00*/  SYNCS.PHASECHK.TRANS64.TRYWAIT P0, [R2+URZ+0x1b0], R3 ;  /* 0x0001b003020075a7 */ /* 0x00446400080011ff */
[----:B-1----:R-:W-:Y:S05]  /*7c10*/  @!P0 NANOSLEEP.SYNCS 0x989680 ;  /* 0x009896800000895d */ /* 0x002fea0003900000 */
[----:B------:R-:W1:Y:S02]  /*7c20*/  @!P0 SYNCS.PHASECHK.TRANS64 P0, [R2+URZ+0x1b0], R3 ;  /* 0x0001b003020085a7 */ /* 0x000e6400080010ff */
[----:B-1----:R-:W-:Y:S05]  /*7c30*/  @!P0 BRA `(.L_x_20) ;  /* 0xfffffffc00f08947 */ /* 0x002fea000383ffff */
[----:B------:R-:W-:Y:S05]  /*7c40*/  BRA `(.L_x_128) ;  /* 0xffffff9800c87947 */ /* 0x000fea000383ffff */
.L_x_23:
[----:B-1----:R-:W-:-:S07]  /*7c50*/  MOV R2, UR33 ;  /* 0x0000002100027c02 */ /* 0x002fce0008000f00 */
.L_x_129:
[----:B-1----:R1:W2:Y:S02]  /*7c60*/  SYNCS.PHASECHK.TRANS64.TRYWAIT P0, [R2+URZ+0x80], R4 ;  /* 0x00008004020075a7 */ /* 0x0022a400080011ff */
[----:B--2---:R-:W-:Y:S05]  /*7c70*/  @!P0 NANOSLEEP.SYNCS 0x989680 ;  /* 0x009896800000895d */ /* 0x004fea0003900000 */
[----:B------:R-:W2:Y:S02]  /*7c80*/  @!P0 SYNCS.PHASECHK.TRANS64 P0, [R2+URZ+0x80], R4 ;  /* 0x00008004020085a7 */ /* 0x000ea400080010ff */
[----:B--2---:R-:W-:Y:S05]  /*7c90*/  @!P0 BRA `(.L_x_129) ;  /* 0xfffffffc00f08947 */ /* 0x004fea000383ffff */
[----:B------:R-:W-:Y:S05]  /*7ca0*/  BRA `(.L_x_22) ;  /* 0xffffff9c00187947 */ /* 0x000fea000383ffff */
.L_x_29:
[----:B-1----:R-:W-:-:S07]  /*7cb0*/  MOV R2, UR17 ;  /* 0x0000001100027c02 */ /* 0x002fce0008000f00 */
.L_x_130:
[----:B-1----:R1:W2:Y:S02]  /*7cc0*/  SYNCS.PHASECHK.TRANS64.TRYWAIT P0, [R2+URZ+0x80], R4 ;  /* 0x00008004020075a7 */ /* 0x0022a400080011ff */
[----:B--2---:R-:W-:Y:S05]  /*7cd0*/  @!P0 NANOSLEEP.SYNCS 0x989680 ;  /* 0x009896800000895d */ /* 0x004fea0003900000 */
[----:B------:R-:W2:Y:S02]  /*7ce0*/  @!P0 SYNCS.PHASECHK.TRANS64 P0, [R2+URZ+0x80], R4 ;  /* 0x00008004020085a7 */ /* 0x000ea400080010ff */
[----:B--2---:R-:W-:Y:S05]  /*7cf0*/  @!P0 BRA `(.L_x_130) ;  /* 0xfffffffc00f08947 */ /* 0x004fea000383ffff */
[----:B------:R-:W-:Y:S05]  /*7d00*/  BRA `(.L_x_28) ;  /* 0xffffff9c00c07947 */ /* 0x000fea000383ffff */
.L_x_33:
[----:B-1----:R1:W2:Y:S02]  /*7d10*/  SYNCS.PHASECHK.TRANS64.TRYWAIT P0, [R2+URZ+0x140], R3 ;  /* 0x00014003020075a7 */ /* 0x0022a400080011ff */
[----:B--2---:R-:W-:Y:S05]  /*7d20*/  @!P0 NANOSLEEP.SYNCS 0x989680 ;  /* 0x009896800000895d */ /* 0x004fea0003900000 */
[----:B------:R-:W2:Y:S02]  /*7d30*/  @!P0 SYNCS.PHASECHK.TRANS64 P0, [R2+URZ+0x140], R3 ;  /* 0x00014003020085a7 */ /* 0x000ea400080010ff */
[----:B--2---:R-:W-:Y:S05]  /*7d40*/  @!P0 BRA `(.L_x_33) ;  /* 0xfffffffc00f08947 */ /* 0x004fea000383ffff */
[----:B------:R-:W-:Y:S05]  /*7d50*/  BRA `(.L_x_131) ;  /* 0xffffffa000507947 */ /* 0x000fea000383ffff */
.L_x_37:
[----:B----4-:R-:W-:-:S07]  /*7d60*/  MOV R0, UR5 ;  /* 0x0000000500007c02 */ /* 0x010fce0008000f00 */
.L_x_132:
[----:B-1----:R1:W2:Y:S02]  /*7d70*/  SYNCS.PHASECHK.TRANS64.TRYWAIT P0, [R0+URZ], R2 ;  /* 0x00000002000075a7 */ /* 0x0022a400080011ff */
[----:B--2---:R-:W-:Y:S05]  /*7d80*/  @!P0 NANOSLEEP.SYNCS 0x989680 ;  /* 0x009896800000895d */ /* 0x004fea0003900000 */
[----:B------:R-:W2:Y:S02]  /*7d90*/  @!P0 SYNCS.PHASECHK.TRANS64 P0, [R0+URZ], R2 ;  /* 0x00000002000085a7 */ /* 0x000ea400080010ff */
[----:B--2---:R-:W-:Y:S05]  /*7da0*/  @!P0 BRA `(.L_x_132) ;  /* 0xfffffffc00f08947 */ /* 0x004fea000383ffff */
[----:B------:R-:W-:Y:S05]  /*7db0*/  BRA `(.L_x_133) ;  /* 0xffffffa400c07947 */ /* 0x000fea000383ffff */
.L_x_38:
[----:B----4-:R-:W-:-:S07]  /*7dc0*/  MOV R0, UR5 ;  /* 0x0000000500007c02 */ /* 0x010fce0008000f00 */
.L_x_134:
[----:B-1----:R1:W2:Y:S02]  /*7dd0*/  SYNCS.PHASECHK.TRANS64.TRYWAIT P0, [R0+URZ], R3 ;  /* 0x00000003000075a7 */ /* 0x0022a400080011ff */
[----:B--2---:R-:W-:Y:S05]  /*7de0*/  @!P0 NANOSLEEP.SYNCS 0x989680 ;  /* 0x009896800000895d */ /* 0x004fea0003900000 */
[----:B------:R-:W2:Y:S02]  /*7df0*/  @!P0 SYNCS.PHASECHK.TRANS64 P0, [R0+URZ], R3 ;  /* 0x00000003000085a7 */ /* 0x000ea400080010ff */
[----:B--2---:R-:W-:Y:S05]  /*7e00*/  @!P0 BRA `(.L_x_134) ;  /* 0xfffffffc00f08947 */ /* 0x004fea000383ffff */
[----:B------:R-:W-:Y:S05]  /*7e10*/  BRA `(.L_x_135) ;  /* 0xffffffa400cc7947 */ /* 0x000fea000383ffff */
.L_x_39:
[----:B----4-:R-:W-:-:S07]  /*7e20*/  MOV R0, UR5 ;  /* 0x0000000500007c02 */ /* 0x010fce0008000f00 */
.L_x_136:
[----:B-1----:R1:W2:Y:S02]  /*7e30*/  SYNCS.PHASECHK.TRANS64.TRYWAIT P0, [R0+URZ], R3 ;  /* 0x00000003000075a7 */ /* 0x0022a400080011ff */
[----:B--2---:R-:W-:Y:S05]  /*7e40*/  @!P0 NANOSLEEP.SYNCS 0x989680 ;  /* 0x009896800000895d */ /* 0x004fea0003900000 */
[----:B------:R-:W2:Y:S02]  /*7e50*/  @!P0 SYNCS.PHASECHK.TRANS64 P0, [R0+URZ], R3 ;  /* 0x00000003000085a7 */ /* 0x000ea400080010ff */
[----:B--2---:R-:W-:Y:S05]  /*7e60*/  @!P0 BRA `(.L_x_136) ;  /* 0xfffffffc00f08947 */ /* 0x004fea000383ffff */
[----:B------:R-:W-:Y:S05]  /*7e70*/  BRA `(.L_x_137) ;  /* 0xffffffa400d87947 */ /* 0x000fea000383ffff */
.L_x_40:
[----:B----4-:R-:W-:-:S07]  /*7e80*/  MOV R0, UR5 ;  /* 0x0000000500007c02 */ /* 0x010fce0008000f00 */
.L_x_138:
[----:B-1----:R1:W2:Y:S02]  /*7e90*/  SYNCS.PHASECHK.TRANS64.TRYWAIT P0, [R0+URZ], R3 ;  /* 0x00000003000075a7 */ /* 0x0022a400080011ff */
[----:B--2---:R-:W-:Y:S05]  /*7ea0*/  @!P0 NANOSLEEP.SYNCS 0x989680 ;  /* 0x009896800000895d */ /* 0x004fea0003900000 */
[----:B------:R-:W2:Y:S02]  /*7eb0*/  @!P0 SYNCS.PHASECHK.TRANS64 P0, [R0+URZ], R3 ;  /* 0x00000003000085a7 */ /* 0x000ea400080010ff */
[----:B--2---:R-:W-:Y:S05]  /*7ec0*/  @!P0 BRA `(.L_x_138) ;  /* 0xfffffffc00f08947 */ /* 0x004fea000383ffff */
[----:B------:R-:W-:Y:S05]  /*7ed0*/  BRA `(.L_x_139) ;  /* 0xffffffa400e47947 */ /* 0x000fea000383ffff */
.L_x_41:
[----:B----4-:R-:W-:-:S07]  /*7ee0*/  MOV R0, UR5 ;  /* 0x0000000500007c02 */ /* 0x010fce0008000f00 */
.L_x_140:
[----:B-1----:R1:W2:Y:S02]  /*7ef0*/  SYNCS.PHASECHK.TRANS64.TRYWAIT P0, [R0+URZ], R3 ;  /* 0x00000003000075a7 */ /* 0x0022a400080011ff */
[----:B--2---:R-:W-:Y:S05]  /*7f00*/  @!P0 NANOSLEEP.SYNCS 0x989680 ;  /* 0x009896800000895d */ /* 0x004fea0003900000 */
[----:B------:R-:W2:Y:S02]  /*7f10*/  @!P0 SYNCS.PHASECHK.TRANS64 P0, [R0+URZ], R3 ;  /* 0x00000003000085a7 */ /* 0x000ea400080010ff */
[----:B--2---:R-:W-:Y:S05]  /*7f20*/  @!P0 BRA `(.L_x_140) ;  /* 0xfffffffc00f08947 */ /* 0x004fea000383ffff */
[----:B------:R-:W-:Y:S05]  /*7f30*/  BRA `(.L_x_141) ;  /* 0xffffffa400f07947 */ /* 0x000fea000383ffff */
.L_x_42:
[----:B----4-:R-:W-:-:S07]  /*7f40*/  MOV R0, UR5 ;  /* 0x0000000500007c02 */ /* 0x010fce0008000f00 */
.L_x_142:
[----:B-1----:R1:W2:Y:S02]  /*7f50*/  SYNCS.PHASECHK.TRANS64.TRYWAIT P0, [R0+URZ], R3 ;  /* 0x00000003000075a7 */ /* 0x0022a400080011ff */
[----:B--2---:R-:W-:Y:S05]  /*7f60*/  @!P0 NANOSLEEP.SYNCS 0x989680 ;  /* 0x009896800000895d */ /* 0x004fea0003900000 */
[----:B------:R-:W2:Y:S02]  /*7f70*/  @!P0 SYNCS.PHASECHK.TRANS64 P0, [R0+URZ], R3 ;  /* 0x00000003000085a7 */ /* 0x000ea400080010ff */
[----:B--2---:R-:W-:Y:S05]  /*7f80*/  @!P0 BRA `(.L_x_142) ;  /* 0xfffffffc00f08947 */ /* 0x004fea000383ffff */
[----:B------:R-:W-:Y:S05]  /*7f90*/  BRA `(.L_x_143) ;  /* 0xffffffa400fc7947 */ /* 0x000fea000383ffff */
.L_x_43:
[----:B----4-:R-:W-:-:S07]  /*7fa0*/  MOV R0, UR5 ;  /* 0x0000000500007c02 */ /* 0x010fce0008000f00 */
.L_x_144:
[----:B-1----:R1:W2:Y:S02]  /*7fb0*/  SYNCS.PHASECHK.TRANS64.TRYWAIT P0, [R0+URZ], R3 ;  /* 0x00000003000075a7 */ /* 0x0022a400080011ff */
[----:B--2---:R-:W-:Y:S05]  /*7fc0*/  @!P0 NANOSLEEP.SYNCS 0x989680 ;  /* 0x009896800000895d */ /* 0x004fea0003900000 */
[----:B------:R-:W2:Y:S02]  /*7fd0*/  @!P0 SYNCS.PHASECHK.TRANS64 P0, [R0+URZ], R3 ;  /* 0x00000003000085a7 */ /* 0x000ea400080010ff */
[----:B--2---:R-:W-:Y:S05]  /*7fe0*/  @!P0 BRA `(.L_x_144) ;  /* 0xfffffffc00f08947 */ /* 0x004fea000383ffff */
[----:B------:R-:W-:Y:S05]  /*7ff0*/  BRA `(.L_x_145) ;  /* 0xffffffa800087947 */ /* 0x000fea000383ffff */
.L_x_44:
[----:B----4-:R-:W-:-:S07]  /*8000*/  MOV R0, UR5 ;  /* 0x0000000500007c02 */ /* 0x010fce0008000f00 */
.L_x_146:
[----:B-1----:R1:W2:Y:S02]  /*8010*/  SYNCS.PHASECHK.TRANS64.TRYWAIT P0, [R0+URZ], R3 ;  /* 0x00000003000075a7 */ /* 0x0022a400080011ff */
[----:B--2---:R-:W-:Y:S05]  /*8020*/  @!P0 NANOSLEEP.SYNCS 0x989680 ;  /* 0x009896800000895d */ /* 0x004fea0003900000 */
[----:B------:R-:W2:Y:S02]  /*8030*/  @!P0 SYNCS.PHASECHK.TRANS64 P0, [R0+URZ], R3 ;  /* 0x00000003000085a7 */ /* 0x000ea400080010ff */
[----:B--2---:R-:W-:Y:S05]  /*8040*/  @!P0 BRA `(.L_x_146) ;  /* 0xfffffffc00f08947 */ /* 0x004fea000383ffff */
[----:B------:R-:W-:Y:S05]  /*8050*/  BRA `(.L_x_147) ;  /* 0xffffffa800147947 */ /* 0x000fea000383ffff */
.L_x_45:
[----:B----4-:R-:W-:-:S07]  /*8060*/  MOV R0, UR5 ;  /* 0x0000000500007c02 */ /* 0x010fce0008000f00 */
.L_x_148:
[----:B-1----:R1:W2:Y:S02]  /*8070*/  SYNCS.PHASECHK.TRANS64.TRYWAIT P0, [R0+URZ], R3 ;  /* 0x00000003000075a7 */ /* 0x0022a400080011ff */
[----:B--2---:R-:W-:Y:S05]  /*8080*/  @!P0 NANOSLEEP.SYNCS 0x989680 ;  /* 0x009896800000895d */ /* 0x004fea0003900000 */
[----:B------:R-:W2:Y:S02]  /*8090*/  @!P0 SYNCS.PHASECHK.TRANS64 P0, [R0+URZ], R3 ;  /* 0x00000003000085a7 */ /* 0x000ea400080010ff */
[----:B--2---:R-:W-:Y:S05]  /*80a0*/  @!P0 BRA `(.L_x_148) ;  /* 0xfffffffc00f08947 */ /* 0x004fea000383ffff */
[----:B------:R-:W-:Y:S05]  /*80b0*/  BRA `(.L_x_149) ;  /* 0xffffffa800207947 */ /* 0x000fea000383ffff */
.L_x_46:
[----:B----4-:R-:W-:-:S07]  /*80c0*/  MOV R0, UR5 ;  /* 0x0000000500007c02 */ /* 0x010fce0008000f00 */
.L_x_150:
[----:B-1----:R1:W2:Y:S02]  /*80d0*/  SYNCS.PHASECHK.TRANS64.TRYWAIT P0, [R0+URZ], R3 ;  /* 0x00000003000075a7 */ /* 0x0022a400080011ff */
[----:B--2---:R-:W-:Y:S05]  /*80e0*/  @!P0 NANOSLEEP.SYNCS 0x989680 ;  /* 0x009896800000895d */ /* 0x004fea0003900000 */
[----:B------:R-:W2:Y:S02]  /*80f0*/  @!P0 SYNCS.PHASECHK.TRANS64 P0, [R0+URZ], R3 ;  /* 0x00000003000085a7 */ /* 0x000ea400080010ff */
[----:B--2---:R-:W-:Y:S05]  /*8100*/  @!P0 BRA `(.L_x_150) ;  /* 0xfffffffc00f08947 */ /* 0x004fea000383ffff */
[----:B------:R-:W-:Y:S05]  /*8110*/  BRA `(.L_x_151) ;  /* 0xffffffa8002c7947 */ /* 0x000fea000383ffff */
.L_x_47:
[----:B----4-:R-:W-:-:S07]  /*8120*/  MOV R0, UR5 ;  /* 0x0000000500007c02 */ /* 0x010fce0008000f00 */
.L_x_152:
[----:B-1----:R1:W2:Y:S02]  /*8130*/  SYNCS.PHASECHK.TRANS64.TRYWAIT P0, [R0+URZ], R3 ;  /* 0x00000003000075a7 */ /* 0x0022a400080011ff */
[----:B--2---:R-:W-:Y:S05]  /*8140*/  @!P0 NANOSLEEP.SYNCS 0x989680 ;  /* 0x009896800000895d */ /* 0x004fea0003900000 */
[----:B------:R-:W2:Y:S02]  /*8150*/  @!P0 SYNCS.PHASECHK.TRANS64 P0, [R0+URZ], R3 ;  /* 0x00000003000085a7 */ /* 0x000ea400080010ff */
[----:B--2---:R-:W-:Y:S05]  /*8160*/  @!P0 BRA `(.L_x_152) ;  /* 0xfffffffc00f08947 */ /* 0x004fea000383ffff */
[----:B------:R-:W-:Y:S05]  /*8170*/  BRA `(.L_x_153) ;  /* 0xffffffa800387947 */ /* 0x000fea000383ffff */
.L_x_48:
[----:B----4-:R-:W-:-:S07]  /*8180*/  MOV R0, UR5 ;  /* 0x0000000500007c02 */ /* 0x010fce0008000f00 */
.L_x_154:
[----:B-1----:R1:W2:Y:S02]  /*8190*/  SYNCS.PHASECHK.TRANS64.TRYWAIT P0, [R0+URZ], R3 ;  /* 0x00000003000075a7 */ /* 0x0022a400080011ff */
[----:B--2---:R-:W-:Y:S05]  /*81a0*/  @!P0 NANOSLEEP.SYNCS 0x989680 ;  /* 0x009896800000895d */ /* 0x004fea0003900000 */
[----:B------:R-:W2:Y:S02]  /*81b0*/  @!P0 SYNCS.PHASECHK.TRANS64 P0, [R0+URZ], R3 ;  /* 0x00000003000085a7 */ /* 0x000ea400080010ff */
[----:B--2---:R-:W-:Y:S05]  /*81c0*/  @!P0 BRA `(.L_x_154) ;  /* 0xfffffffc00f08947 */ /* 0x004fea000383ffff */
[----:B------:R-:W-:Y:S05]  /*81d0*/  BRA `(.L_x_155) ;  /* 0xffffffa800447947 */ /* 0x000fea000383ffff */
.L_x_49:
[----:B----4-:R-:W-:-:S07]  /*81e0*/  MOV R0, UR5 ;  /* 0x0000000500007c02 */ /* 0x010fce0008000f00 */
.L_x_156:
[----:B-1----:R1:W2:Y:S02]  /*81f0*/  SYNCS.PHASECHK.TRANS64.TRYWAIT P0, [R0+URZ], R3 ;  /* 0x00000003000075a7 */ /* 0x0022a400080011ff */
[----:B--2---:R-:W-:Y:S05]  /*8200*/  @!P0 NANOSLEEP.SYNCS 0x989680 ;  /* 0x009896800000895d */ /* 0x004fea0003900000 */
[----:B------:R-:W2:Y:S02]  /*8210*/  @!P0 SYNCS.PHASECHK.TRANS64 P0, [R0+URZ], R3 ;  /* 0x00000003000085a7 */ /* 0x000ea400080010ff */
[----:B--2---:R-:W-:Y:S05]  /*8220*/  @!P0 BRA `(.L_x_156) ;  /* 0xfffffffc00f08947 */ /* 0x004fea000383ffff */
[----:B------:R-:W-:Y:S05]  /*8230*/  BRA `(.L_x_157) ;  /* 0xffffffa800507947 */ /* 0x000fea000383ffff */
.L_x_50:
[----:B----4-:R-:W-:-:S07]  /*8240*/  MOV R0, UR5 ;  /* 0x0000000500007c02 */ /* 0x010fce0008000f00 */
.L_x_158:
[----:B-1----:R1:W2:Y:S02]  /*8250*/  SYNCS.PHASECHK.TRANS64.TRYWAIT P0, [R0+URZ], R3 ;  /* 0x00000003000075a7 */ /* 0x0022a400080011ff */
[----:B--2---:R-:W-:Y:S05]  /*8260*/  @!P0 NANOSLEEP.SYNCS 0x989680 ;  /* 0x009896800000895d */ /* 0x004fea0003900000 */
[----:B------:R-:W2:Y:S02]  /*8270*/  @!P0 SYNCS.PHASECHK.TRANS64 P0, [R0+URZ], R3 ;  /* 0x00000003000085a7 */ /* 0x000ea400080010ff */
[----:B--2---:R-:W-:Y:S05]  /*8280*/  @!P0 BRA `(.L_x_158) ;  /* 0xfffffffc00f08947 */ /* 0x004fea000383ffff */
[----:B------:R-:W-:Y:S05]  /*8290*/  BRA `(.L_x_159) ;  /* 0xffffffa8005c7947 */ /* 0x000fea000383ffff */
.L_x_51:
[----:B----4-:R-:W-:-:S07]  /*82a0*/  MOV R0, UR5 ;  /* 0x0000000500007c02 */ /* 0x010fce0008000f00 */
.L_x_160:
[----:B-1----:R1:W2:Y:S02]  /*82b0*/  SYNCS.PHASECHK.TRANS64.TRYWAIT P0, [R0+URZ], R3 ;  /* 0x00000003000075a7 */ /* 0x0022a400080011ff */
[----:B--2---:R-:W-:Y:S05]  /*82c0*/  @!P0 NANOSLEEP.SYNCS 0x989680 ;  /* 0x009896800000895d */ /* 0x004fea0003900000 */
[----:B------:R-:W2:Y:S02]  /*82d0*/  @!P0 SYNCS.PHASECHK.TRANS64 P0, [R0+URZ], R3 ;  /* 0x00000003000085a7 */ /* 0x000ea400080010ff */
[----:B--2---:R-:W-:Y:S05]  /*82e0*/  @!P0 BRA `(.L_x_160) ;  /* 0xfffffffc00f08947 */ /* 0x004fea000383ffff */
[----:B------:R-:W-:Y:S05]  /*82f0*/  BRA `(.L_x_161) ;  /* 0xffffffa800687947 */ /* 0x000fea000383ffff */
.L_x_54:
[----:B-1----:R1:W2:Y:S02]  /*8300*/  SYNCS.PHASECHK.TRANS64.TRYWAIT P0, [R0+URZ+0x1a0], R4 ;  /* 0x0001a004000075a7 */ /* 0x0022a400080011ff */
[----:B--2---:R-:W-:Y:S05]  /*8310*/  @!P0 NANOSLEEP.SYNCS 0x989680 ;  /* 0x009896800000895d */ /* 0x004fea0003900000 */
[----:B------:R-:W2:Y:S02]  /*8320*/  @!P0 SYNCS.PHASECHK.TRANS64 P0, [R0+URZ+0x1a0], R4 ;  /* 0x0001a004000085a7 */ /* 0x000ea400080010ff */
[----:B--2---:R-:W-:Y:S05]  /*8330*/  @!P0 BRA `(.L_x_54) ;  /* 0xfffffffc00f08947 */ /* 0x004fea000383ffff */
[----:B------:R-:W-:Y:S05]  /*8340*/  BRA `(.L_x_162) ;  /* 0xffffffa800c47947 */ /* 0x000fea000383ffff */
.L_x_55:
[----:B------:R-:W-:-:S07]  /*8350*/  MOV R0, UR5 ;  /* 0x0000000500007c02 */ /* 0x000fce0008000f00 */
.L_x_163:
[----:B-1----:R1:W2:Y:S02]  /*8360*/  SYNCS.PHASECHK.TRANS64.TRYWAIT P0, [R0+URZ+0x150], R5 ;  /* 0x00015005000075a7 */ /* 0x0022a400080011ff */
[----:B--2---:R-:W-:Y:S05]  /*8370*/  @!P0 NANOSLEEP.SYNCS 0x989680 ;  /* 0x009896800000895d */ /* 0x004fea0003900000 */
[----:B------:R-:W2:Y:S02]  /*8380*/  @!P0 SYNCS.PHASECHK.TRANS64 P0, [R0+URZ+0x150], R5 ;  /* 0x00015005000085a7 */ /* 0x000ea400080010ff */
[----:B--2---:R-:W-:Y:S05]  /*8390*/  @!P0 BRA `(.L_x_163) ;  /* 0xfffffffc00f08947 */ /* 0x004fea000383ffff */
[----:B------:R-:W-:Y:S05]  /*83a0*/  BRA `(.L_x_164) ;  /* 0xffffffa800d47947 */ /* 0x000fea000383ffff */
.L_x_56:
[----:B-1----:R1:W2:Y:S02]  /*83b0*/  SYNCS.PHASECHK.TRANS64.TRYWAIT P1, [R0+URZ+0x140], R4 ;  /* 0x00014004000075a7 */ /* 0x0022a400080211ff */
[----:B--2---:R-:W-:Y:S05]  /*83c0*/  @!P1 NANOSLEEP.SYNCS 0x989680 ;  /* 0x009896800000995d */ /* 0x004fea0003900000 */
[----:B------:R-:W2:Y:S02]  /*83d0*/  @!P1 SYNCS.PHASECHK.TRANS64 P1, [R0+URZ+0x140], R4 ;  /* 0x00014004000095a7 */ /* 0x000ea400080210ff */
[----:B--2---:R-:W-:Y:S05]  /*83e0*/  @!P1 BRA `(.L_x_56) ;  /* 0xfffffffc00f09947 */ /* 0x004fea000383ffff */
[----:B------:R-:W-:Y:S05]  /*83f0*/  BRA `(.L_x_165) ;  /* 0xffffffac00047947 */ /* 0x000fea000383ffff */
.L_x_59:
[----:B------:R-:W-:-:S07]  /*8400*/  MOV R0, UR5 ;  /* 0x0000000500007c02 */ /* 0x000fce0008000f00 */
.L_x_166:
[----:B-1----:R1:W2:Y:S02]  /*8410*/  SYNCS.PHASECHK.TRANS64.TRYWAIT P0, [R0+URZ+0x150], R2 ;  /* 0x00015002000075a7 */ /* 0x0022a400080011ff */
[----:B--2---:R-:W-:Y:S05]  /*8420*/  @!P0 NANOSLEEP.SYNCS 0x989680 ;  /* 0x009896800000895d */ /* 0x004fea0003900000 */
[----:B------:R-:W2:Y:S02]  /*8430*/  @!P0 SYNCS.PHASECHK.TRANS64 P0, [R0+URZ+0x150], R2 ;  /* 0x00015002000085a7 */ /* 0x000ea400080010ff */
[----:B--2---:R-:W-:Y:S05]  /*8440*/  @!P0 BRA `(.L_x_166) ;  /* 0xfffffffc00f08947 */ /* 0x004fea000383ffff */
[----:B------:R-:W-:Y:S05]  /*8450*/  BRA `(.L_x_58) ;  /* 0xffffffac00587947 */ /* 0x000fea000383ffff */
.L_x_66:
[----:B-1----:R1:W2:Y:S02]  /*8460*/  SYNCS.PHASECHK.TRANS64.TRYWAIT P1, [R0+URZ+0x140], R2 ;  /* 0x00014002000075a7 */ /* 0x0022a400080211ff */
[----:B--2---:R-:W-:Y:S05]  /*8470*/  @!P1 NANOSLEEP.SYNCS 0x989680 ;  /* 0x009896800000995d */ /* 0x004fea0003900000 */
[----:B------:R-:W2:Y:S02]  /*8480*/  @!P1 SYNCS.PHASECHK.TRANS64 P1, [R0+URZ+0x140], R2 ;  /* 0x00014002000095a7 */ /* 0x000ea400080210ff */
[----:B--2---:R-:W-:Y:S05]  /*8490*/  @!P1 BRA `(.L_x_66) ;  /* 0xfffffffc00f09947 */ /* 0x004fea000383ffff */
[----:B------:R-:W-:Y:S05]  /*84a0*/  BRA `(.L_x_167) ;  /* 0xffffffb000b87947 */ /* 0x000fea000383ffff */
.L_x_67:
[----:B------:R-:W-:-:S07]  /*84b0*/  MOV R2, UR8 ;  /* 0x0000000800027c02 */ /* 0x000fce0008000f00 */
.L_x_168:
[----:B-1----:R1:W2:Y:S02]  /*84c0*/  SYNCS.PHASECHK.TRANS64.TRYWAIT P0, [R2+URZ+0x180], R0 ;  /* 0x00018000020075a7 */ /* 0x0022a400080011ff */
[----:B--2---:R-:W-:Y:S05]  /*84d0*/  @!P0 NANOSLEEP.SYNCS 0x989680 ;  /* 0x009896800000895d */ /* 0x004fea0003900000 */
[----:B------:R-:W2:Y:S02]  /*84e0*/  @!P0 SYNCS.PHASECHK.TRANS64 P0, [R2+URZ+0x180], R0 ;  /* 0x00018000020085a7 */ /* 0x000ea400080010ff */
[----:B--2---:R-:W-:Y:S05]  /*84f0*/  @!P0 BRA `(.L_x_168) ;  /* 0xfffffffc00f08947 */ /* 0x004fea000383ffff */
[----:B------:R-:W-:Y:S05]  /*8500*/  BRA `(.L_x_169) ;  /* 0xffffffb000f07947 */ /* 0x000fea000383ffff */
.L_x_70:
[----:B------:R-:W-:Y:S07]  /*8510*/  MOV R0, UR7 ;  /* 0x0000000700007c02 */ /* 0x000fee0008000f00 */
.L_x_170:
[----:B-1----:R1:W2:Y:S02]  /*8520*/  SYNCS.PHASECHK.TRANS64.TRYWAIT P0, [R0+URZ], R2 ;  /* 0x00000002000075a7 */ /* 0x0022a400080011ff */
[----:B--2---:R-:W-:Y:S05]  /*8530*/  @!P0 NANOSLEEP.SYNCS 0x989680 ;  /* 0x009896800000895d */ /* 0x004fea0003900000 */
[----:B------:R-:W2:Y:S02]  /*8540*/  @!P0 SYNCS.PHASECHK.TRANS64 P0, [R0+URZ], R2 ;  /* 0x00000002000085a7 */ /* 0x000ea400080010ff */
[----:B--2---:R-:W-:Y:S05]  /*8550*/  @!P0 BRA `(.L_x_170) ;  /* 0xfffffffc00f08947 */ /* 0x004fea000383ffff */
[----:B------:R-:W-:Y:S05]  /*8560*/  BRA `(.L_x_69) ;  /* 0xffffffb4000c7947 */ /* 0x000fea000383ffff */
.L_x_73:
[----:B------:R-:W-:-:S07]  /*8570*/  MOV R0, UR5 ;  /* 0x0000000500007c02 */ /* 0x000fce0008000f00 */
.L_x_171:
[----:B--2---:R2:W3:Y:S02]  /*8580*/  SYNCS.PHASECHK.TRANS64.TRYWAIT P0, [R0+URZ], R2 ;  /* 0x00000002000075a7 */ /* 0x0044e400080011ff */
[----:B---3--:R-:W-:Y:S05]  /*8590*/  @!P0 NANOSLEEP.SYNCS 0x989680 ;  /* 0x009896800000895d */ /* 0x008fea0003900000 */
[----:B------:R-:W3:Y:S02]  /*85a0*/  @!P0 SYNCS.PHASECHK.TRANS64 P0, [R0+URZ], R2 ;  /* 0x00000002000085a7 */ /* 0x000ee400080010ff */
[----:B---3--:R-:W-:Y:S05]  /*85b0*/  @!P0 BRA `(.L_x_171) ;  /* 0xfffffffc00f08947 */ /* 0x008fea000383ffff */
[----:B------:R-:W-:Y:S05]  /*85c0*/  BRA `(.L_x_172) ;  /* 0xffffffb400c07947 */ /* 0x000fea000383ffff */
.L_x_74:
[----:B------:R-:W-:-:S07]  /*85d0*/  MOV R0, UR5 ;  /* 0x0000000500007c02 */ /* 0x000fce0008000f00 */
.L_x_173:
[----:B-1----:R1:W2:Y:S02]  /*85e0*/  SYNCS.PHASECHK.TRANS64.TRYWAIT P0, [R0+URZ], R3 ;  /* 0x00000003000075a7 */ /* 0x0022a400080011ff */
[----:B--2---:R-:W-:Y:S05]  /*85f0*/  @!P0 NANOSLEEP.SYNCS 0x989680 ;  /* 0x009896800000895d */ /* 0x004fea0003900000 */
[----:B------:R-:W2:Y:S02]  /*8600*/  @!P0 SYNCS.PHASECHK.TRANS64 P0, [R0+URZ], R3 ;  /* 0x00000003000085a7 */ /* 0x000ea400080010ff */
[----:B--2---:R-:W-:Y:S05]  /*8610*/  @!P0 BRA `(.L_x_173) ;  /* 0xfffffffc00f08947 */ /* 0x004fea000383ffff */
[----:B------:R-:W-:Y:S05]  /*8620*/  BRA `(.L_x_174) ;  /* 0xffffffb400cc7947 */ /* 0x000fea000383ffff */
.L_x_75:
[----:B------:R-:W-:-:S07]  /*8630*/  MOV R0, UR5 ;  /* 0x0000000500007c02 */ /* 0x000fce0008000f00 */
.L_x_175:
[----:B-1----:R1:W2:Y:S02]  /*8640*/  SYNCS.PHASECHK.TRANS64.TRYWAIT P0, [R0+URZ], R3 ;  /* 0x00000003000075a7 */ /* 0x0022a400080011ff */
[----:B--2---:R-:W-:Y:S05]  /*8650*/  @!P0 NANOSLEEP.SYNCS 0x989680 ;  /* 0x009896800000895d */ /* 0x004fea0003900000 */
[----:B------:R-:W2:Y:S02]  /*8660*/  @!P0 SYNCS.PHASECHK.TRANS64 P0, [R0+URZ], R3 ;  /* 0x00000003000085a7 */ /* 0x000ea400080010ff */
[----:B--2---:R-:W-:Y:S05]  /*8670*/  @!P0 BRA `(.L_x_175) ;  /* 0xfffffffc00f08947 */ /* 0x004fea000383ffff */
[----:B------:R-:W-:Y:S05]  /*8680*/  BRA `(.L_x_176) ;  /* 0xffffffb400d87947 */ /* 0x000fea000383ffff */
.L_x_76:
[----:B-1----:R-:W-:-:S07]  /*8690*/  MOV R0, UR7 ;  /* 0x0000000700007c02 */ /* 0x002fce0008000f00 */
.L_x_177:
[----:B-1----:R1:W2:Y:S02]  /*86a0*/  SYNCS.PHASECHK.TRANS64.TRYWAIT P0, [R0+URZ], R2 ;  /* 0x00000002000075a7 */ /* 0x0022a400080011ff */
[----:B--2---:R-:W-:Y:S05]  /*86b0*/  @!P0 NANOSLEEP.SYNCS 0x989680 ;  /* 0x009896800000895d */ /* 0x004fea0003900000 */
[----:B------:R-:W2:Y:S02]  /*86c0*/  @!P0 SYNCS.PHASECHK.TRANS64 P0, [R0+URZ], R2 ;  /* 0x00000002000085a7 */ /* 0x000ea400080010ff */
[----:B--2---:R-:W-:Y:S05]  /*86d0*/  @!P0 BRA `(.L_x_177) ;  /* 0xfffffffc00f08947 */ /* 0x004fea000383ffff */
[----:B------:R-:W-:Y:S05]  /*86e0*/  BRA `(.L_x_178) ;  /* 0xffffffb400e47947 */ /* 0x000fea000383ffff */
.L_x_81:
[----:B--2---:R2:W3:Y:S02]  /*86f0*/  SYNCS.PHASECHK.TRANS64.TRYWAIT P0, [R0+URZ+0x140], R2 ;  /* 0x00014002000075a7 */ /* 0x0044e400080011ff */
[----:B---3--:R-:W-:Y:S05]  /*8700*/  @!P0 NANOSLEEP.SYNCS 0x989680 ;  /* 0x009896800000895d */ /* 0x008fea0003900000 */
[----:B------:R-:W3:Y:S02]  /*8710*/  @!P0 SYNCS.PHASECHK.TRANS64 P0, [R0+URZ+0x140], R2 ;  /* 0x00014002000085a7 */ /* 0x000ee400080010ff */
[----:B---3--:R-:W-:Y:S05]  /*8720*/  @!P0 BRA `(.L_x_81) ;  /* 0xfffffffc00f08947 */ /* 0x008fea000383ffff */
[----:B------:R-:W-:Y:S05]  /*8730*/  BRA `(.L_x_179) ;  /* 0xffffffb800e07947 */ /* 0x000fea000383ffff */
.L_x_84:
[----:B------:R-:W-:Y:S07]  /*8740*/  MOV R0, UR7 ;  /* 0x0000000700007c02 */ /* 0x000fee0008000f00 */
.L_x_180:
[----:B--2---:R2:W3:Y:S02]  /*8750*/  SYNCS.PHASECHK.TRANS64.TRYWAIT P0, [R0+URZ+0x138], R2 ;  /* 0x00013802000075a7 */ /* 0x0044e400080011ff */
[----:B---3--:R-:W-:Y:S05]  /*8760*/  @!P0 NANOSLEEP.SYNCS 0x989680 ;  /* 0x009896800000895d */ /* 0x008fea0003900000 */
[----:B------:R-:W3:Y:S02]  /*8770*/  @!P0 SYNCS.PHASECHK.TRANS64 P0, [R0+URZ+0x138], R2 ;  /* 0x00013802000085a7 */ /* 0x000ee400080010ff */
[----:B---3--:R-:W-:Y:S05]  /*8780*/  @!P0 BRA `(.L_x_180) ;  /* 0xfffffffc00f08947 */ /* 0x008fea000383ffff */
[----:B------:R-:W-:Y:S05]  /*8790*/  BRA `(.L_x_83) ;  /* 0xffffffbc00c07947 */ /* 0x000fea000383ffff */
.L_x_87:
[----:B------:R-:W-:Y:S07]  /*87a0*/  MOV R0, UR15 ;  /* 0x0000000f00007c02 */ /* 0x000fee0008000f00 */
.L_x_181:
[----:B-1----:R1:W2:Y:S02]  /*87b0*/  SYNCS.PHASECHK.TRANS64.TRYWAIT P0, [R0+URZ+0x118], R9 ;  /* 0x00011809000075a7 */ /* 0x0022a400080011ff */
[----:B--2---:R-:W-:Y:S05]  /*87c0*/  @!P0 NANOSLEEP.SYNCS 0x989680 ;  /* 0x009896800000895d */ /* 0x004fea0003900000 */
[----:B------:R-:W2:Y:S02]  /*87d0*/  @!P0 SYNCS.PHASECHK.TRANS64 P0, [R0+URZ+0x118], R9 ;  /* 0x00011809000085a7 */ /* 0x000ea400080010ff */
[----:B--2---:R-:W-:Y:S05]  /*87e0*/  @!P0 BRA `(.L_x_181) ;  /* 0xfffffffc00f08947 */ /* 0x004fea000383ffff */
[----:B------:R-:W-:Y:S05]  /*87f0*/  BRA `(.L_x_182) ;  /* 0xffffffc000387947 */ /* 0x000fea000383ffff */
.L_x_88:
[----:B------:R-:W-:Y:S07]  /*8800*/  MOV R0, UR13 ;  /* 0x0000000d00007c02 */ /* 0x000fee0008000f00 */
.L_x_183:
[----:B-1----:R1:W2:Y:S02]  /*8810*/  SYNCS.PHASECHK.TRANS64.TRYWAIT P0, [R0+URZ+0x118], R14 ;  /* 0x0001180e000075a7 */ /* 0x0022a400080011ff */
[----:B--2---:R-:W-:Y:S05]  /*8820*/  @!P0 NANOSLEEP.SYNCS 0x989680 ;  /* 0x009896800000895d */ /* 0x004fea0003900000 */
[----:B------:R-:W2:Y:S02]  /*8830*/  @!P0 SYNCS.PHASECHK.TRANS64 P0, [R0+URZ+0x118], R14 ;  /* 0x0001180e000085a7 */ /* 0x000ea400080010ff */
[----:B--2---:R-:W-:Y:S05]  /*8840*/  @!P0 BRA `(.L_x_183) ;  /* 0xfffffffc00f08947 */ /* 0x004fea000383ffff */
[----:B------:R-:W-:Y:S05]  /*8850*/  BRA `(.L_x_184) ;  /* 0xffffffc000d87947 */ /* 0x000fea000383ffff */
.L_x_90:
[----:B------:R-:W-:-:S07]  /*8860*/  MOV R0, UR4 ;  /* 0x0000000400007c02 */ /* 0x000fce0008000f00 */
.L_x_185:
[----:B-1----:R1:W3:Y:S02]  /*8870*/  SYNCS.PHASECHK.TRANS64.TRYWAIT P0, [R0+URZ], R2 ;  /* 0x00000002000075a7 */ /* 0x0022e400080011ff */
[----:B---3--:R-:W-:Y:S05]  /*8880*/  @!P0 NANOSLEEP.SYNCS 0x989680 ;  /* 0x009896800000895d */ /* 0x008fea0003900000 */
[----:B------:R-:W3:Y:S02]  /*8890*/  @!P0 SYNCS.PHASECHK.TRANS64 P0, [R0+URZ], R2 ;  /* 0x00000002000085a7 */ /* 0x000ee400080010ff */
[----:B---3--:R-:W-:Y:S05]  /*88a0*/  @!P0 BRA `(.L_x_185) ;  /* 0xfffffffc00f08947 */ /* 0x008fea000383ffff */
[----:B------:R-:W-:Y:S05]  /*88b0*/  BRA `(.L_x_186) ;  /* 0xffffffc400647947 */ /* 0x000fea000383ffff */
.L_x_91:
[----:B------:R-:W-:-:S07]  /*88c0*/  MOV R0, UR4 ;  /* 0x0000000400007c02 */ /* 0x000fce0008000f00 */
.L_x_187:
[----:B-1----:R1:W3:Y:S02]  /*88d0*/  SYNCS.PHASECHK.TRANS64.TRYWAIT P0, [R0+URZ], R2 ;  /* 0x00000002000075a7 */ /* 0x0022e400080011ff */
[----:B---3--:R-:W-:Y:S05]  /*88e0*/  @!P0 NANOSLEEP.SYNCS 0x989680 ;  /* 0x009896800000895d */ /* 0x008fea0003900000 */
[----:B------:R-:W3:Y:S02]  /*88f0*/  @!P0 SYNCS.PHASECHK.TRANS64 P0, [R0+URZ], R2 ;  /* 0x00000002000085a7 */ /* 0x000ee400080010ff */
[----:B---3--:R-:W-:Y:S05]  /*8900*/  @!P0 BRA `(.L_x_187) ;  /* 0xfffffffc00f08947 */ /* 0x008fea000383ffff */
[----:B------:R-:W-:Y:S05]  /*8910*/  BRA `(.L_x_188) ;  /* 0xffffffc400707947 */ /* 0x000fea000383ffff */
.L_x_93:
[----:B--2---:R2:W4:Y:S02]  /*8920*/  SYNCS.PHASECHK.TRANS64.TRYWAIT P0, [R0+URZ+0x140], R2 ;  /* 0x00014002000075a7 */ /* 0x00452400080011ff */
[----:B----4-:R-:W-:Y:S05]  /*8930*/  @!P0 NANOSLEEP.SYNCS 0x989680 ;  /* 0x009896800000895d */ /* 0x010fea0003900000 */
[----:B------:R-:W4:Y:S02]  /*8940*/  @!P0 SYNCS.PHASECHK.TRANS64 P0, [R0+URZ+0x140], R2 ;  /* 0x00014002000085a7 */ /* 0x000f2400080010ff */
[----:B----4-:R-:W-:Y:S05]  /*8950*/  @!P0 BRA `(.L_x_93) ;  /* 0xfffffffc00f08947 */ /* 0x010fea000383ffff */
[----:B------:R-:W-:Y:S05]  /*8960*/  BRA `(.L_x_189) ;  /* 0xffffffc800547947 */ /* 0x000fea000383ffff */
.L_x_103:
[----:B-1----:R1:W3:Y:S02]  /*8970*/  SYNCS.PHASECHK.TRANS64.TRYWAIT P1, [R0+URZ+0x100], R3 ;  /* 0x00010003000075a7 */ /* 0x0022e400080211ff */
[----:B---3--:R-:W-:Y:S05]  /*8980*/  @!P1 NANOSLEEP.SYNCS 0x989680 ;  /* 0x009896800000995d */ /* 0x008fea0003900000 */
[----:B------:R-:W3:Y:S02]  /*8990*/  @!P1 SYNCS.PHASECHK.TRANS64 P1, [R0+URZ+0x100], R3 ;  /* 0x00010003000095a7 */ /* 0x000ee400080210ff */
[----:B---3--:R-:W-:Y:S05]  /*89a0*/  @!P1 BRA `(.L_x_103) ;  /* 0xfffffffc00f09947 */ /* 0x008fea000383ffff */
[----:B------:R-:W-:Y:S05]  /*89b0*/  BRA `(.L_x_102) ;  /* 0xffffffd400847947 */ /* 0x000fea000383ffff */
.L_x_105:
[----:B-1----:R1:W4:Y:S02]  /*89c0*/  SYNCS.PHASECHK.TRANS64.TRYWAIT P0, [R73+URZ+0x160], R2 ;  /* 0x00016002490075a7 */ /* 0x00232400080011ff */
[----:B----4-:R-:W-:Y:S05]  /*89d0*/  @!P0 NANOSLEEP.SYNCS 0x989680 ;  /* 0x009896800000895d */ /* 0x010fea0003900000 */
[----:B------:R-:W4:Y:S02]  /*89e0*/  @!P0 SYNCS.PHASECHK.TRANS64 P0, [R73+URZ+0x160], R2 ;  /* 0x00016002490085a7 */ /* 0x000f2400080010ff */
[----:B----4-:R-:W-:Y:S05]  /*89f0*/  @!P0 BRA `(.L_x_105) ;  /* 0xfffffffc00f08947 */ /* 0x010fea000383ffff */
[----:B------:R-:W-:Y:S05]  /*8a00*/  BRA `(.L_x_104) ;  /* 0xffffffd400bc7947 */ /* 0x000fea000383ffff */
.L_x_116:
[----:B--2---:R2:W4:Y:S02]  /*8a10*/  SYNCS.PHASECHK.TRANS64.TRYWAIT P0, [R2+URZ+0x100], R107 ;  /* 0x0001006b020075a7 */ /* 0x00452400080011ff */
[----:B----4-:R-:W-:Y:S05]  /*8a20*/  @!P0 NANOSLEEP.SYNCS 0x989680 ;  /* 0x009896800000895d */ /* 0x010fea0003900000 */
[----:B------:R-:W4:Y:S02]  /*8a30*/  @!P0 SYNCS.PHASECHK.TRANS64 P0, [R2+URZ+0x100], R107 ;  /* 0x0001006b020085a7 */ /* 0x000f2400080010ff */
[----:B----4-:R-:W-:Y:S05]  /*8a40*/  @!P0 BRA `(.L_x_116) ;  /* 0xfffffffc00f08947 */ /* 0x010fea000383ffff */
[----:B------:R-:W-:Y:S05]  /*8a50*/  BRA `(.L_x_115) ;  /* 0xffffffe000a47947 */ /* 0x000fea000383ffff */
        .weak           $__internal_0_$__cuda_sm10x_tcgen05_guardrail_trap_col_being_dealloced_not_returned_by_alloc
        .type           $__internal_0_$__cuda_sm10x_tcgen05_guardrail_trap_col_being_dealloced_not_returned_by_alloc,@function
        .size           $__internal_0_$__cuda_sm10x_tcgen05_guardrail_trap_col_being_dealloced_not_returned_by_alloc,($__internal_1_$__cuda_sm10x_tcgen05_guardrail_trap_phase_invalid_during_alloc - $__internal_0_$__cuda_sm10x_tcgen05_guardrail_trap_col_being_dealloced_not_returned_by_alloc)
$__internal_0_$__cuda_sm10x_tcgen05_guardrail_trap_col_being_dealloced_not_returned_by_alloc:
[----:B------:R-:W-:Y:S05]  /*8a60*/  BPT.TRAP 0x1 ;  /* 0x000000040000795c */ /* 0x000fea0000300000 */
[----:B------:R-:W-:-:S04]  /*8a70*/  HFMA2 R3, -RZ, RZ, 0, 0 ;  /* 0x00000000ff037431 */ /* 0x000fc800000001ff */
[----:B------:R-:W-:Y:S05]  /*8a80*/  RET.REL.NODEC R2 `(_ZN7cutlass13device_kernelINS_4gemm6kernel13GemmUniversalIN4cute5tupleIJiiiiEEENS1_10collective13CollectiveMmaINS1_35MainloopSm100TmaUmmaWarpSpecializedILi16ELi2ELi4ENS5_IJNS4_1CILi1EEESB_SB_EEEEENS5_IJNSA_ILi128EEENSA_ILi64EEENSA_ILi32EEEEEENS_10bfloat16_tENS5_IJlSB_lEEESI_SJ_NS4_8TiledMMAINS4_8MMA_AtomIJNS4_20SM100_MMA_F16BF16_SSISI_SI_fLi128ELi64ELNS4_4UMMA5MajorE0ELSO_0ELNSN_7ScaleInE0ELSP_0EEEEEENS4_6LayoutISC_NS5_IJNSA_ILi0EEEST_ST_EEEEENS5_IJNS4_10UnderscoreESW_SW_EEEEENS4_13SM90_TMA_LOADENS4_14ComposedLayoutINS4_7SwizzleILi2ELi4ELi3EEENS4_18smem_ptr_flag_bitsILi16EEENSS_INS5_IJNSA_ILi8EEESG_EEENS5_IJSG_SB_EEEEEEEvNS4_8identityESZ_S19_vS1A_EENS_8epilogue10collective18CollectiveEpilogueINS1C_23Sm100TmaWarpSpecializedILi3ELi2ELi32ELb1ELb0EEEJSH_NS5_IJNSS_ISE_SB_EENSS_ISG_SB_EEEEESI_SJ_SI_SJ_NS1C_6fusion15FusionCallbacksIS1G_NS1K_17LinearCombinationISI_fSI_fLNS_15FloatRoundStyleE2EEESH_S1J_JEEENS4_5SM1004TMEM4LOAD26SM100_TMEM_LOAD_32dp32b32xESZ_S19_NS4_39AutoVectorizingCopyWithAssumedAlignmentILi128EEENS4_14SM90_TMA_STOREES19_S1V_S1V_EEEvvEEEEvNT_6ParamsE) ;  /* 0xffffff74025c7950 */ /* 0x000fea0003c3ffff */
        .weak           $__internal_1_$__cuda_sm10x_tcgen05_guardrail_trap_phase_invalid_during_alloc
        .type           $__internal_1_$__cuda_sm10x_tcgen05_guardrail_trap_phase_invalid_during_alloc,@function
        .size           $__internal_1_$__cuda_sm10x_tcgen05_guardrail_trap_phase_invalid_during_alloc,($__internal_2_$__cuda_sm10x_tcgen05_guardrail_trap_unallocated_columns_being_dealloced - $__internal_1_$__cuda_sm10x_tcgen05_guardrail_trap_phase_invalid_during_alloc)
$__internal_1_$__cuda_sm10x_tcgen05_guardrail_trap_phase_invalid_during_alloc:
[----:B------:R-:W-:Y:S05]  /*8a90*/  BPT.TRAP 0x1 ;  /* 0x000000040000795c */ /* 0x000fea0000300000 */
[----:B------:R-:W-:-:S04]  /*8aa0*/  MOV R3, 0x0 ;  /* 0x0000000000037802 */ /* 0x000fc80000000f00 */
[----:B------:R-:W-:Y:S05]  /*8ab0*/  RET.REL.NODEC R2 `(_ZN7cutlass13device_kernelINS_4gemm6kernel13GemmUniversalIN4cute5tupleIJiiiiEEENS1_10collective13CollectiveMmaINS1_35MainloopSm100TmaUmmaWarpSpecializedILi16ELi2ELi4ENS5_IJNS4_1CILi1EEESB_SB_EEEEENS5_IJNSA_ILi128EEENSA_ILi64EEENSA_ILi32EEEEEENS_10bfloat16_tENS5_IJlSB_lEEESI_SJ_NS4_8TiledMMAINS4_8MMA_AtomIJNS4_20SM100_MMA_F16BF16_SSISI_SI_fLi128ELi64ELNS4_4UMMA5MajorE0ELSO_0ELNSN_7ScaleInE0ELSP_0EEEEEENS4_6LayoutISC_NS5_IJNSA_ILi0EEEST_ST_EEEEENS5_IJNS4_10UnderscoreESW_SW_EEEEENS4_13SM90_TMA_LOADENS4_14ComposedLayoutINS4_7SwizzleILi2ELi4ELi3EEENS4_18smem_ptr_flag_bitsILi16EEENSS_INS5_IJNSA_ILi8EEESG_EEENS5_IJSG_SB_EEEEEEEvNS4_8identityESZ_S19_vS1A_EENS_8epilogue10collective18CollectiveEpilogueINS1C_23Sm100TmaWarpSpecializedILi3ELi2ELi32ELb1ELb0EEEJSH_NS5_IJNSS_ISE_SB_EENSS_ISG_SB_EEEEESI_SJ_SI_SJ_NS1C_6fusion15FusionCallbacksIS1G_NS1K_17LinearCombinationISI_fSI_fLNS_15FloatRoundStyleE2EEESH_S1J_JEEENS4_5SM1004TMEM4LOAD26SM100_TMEM_LOAD_32dp32b32xESZ_S19_NS4_39AutoVectorizingCopyWithAssumedAlignmentILi128EEENS4_14SM90_TMA_STOREES19_S1V_S1V_EEEvvEEEEvNT_6ParamsE) ;  /* 0xffffff7402507950 */ /* 0x000fea0003c3ffff */
        .weak           $__internal_2_$__cuda_sm10x_tcgen05_guardrail_trap_unallocated_columns_being_dealloced
        .type           $__internal_2_$__cuda_sm10x_tcgen05_guardrail_trap_unallocated_columns_being_dealloced,@function
        .size           $__internal_2_$__cuda_sm10x_tcgen05_guardrail_trap_unallocated_columns_being_dealloced,(.L_x_191 - $__internal_2_$__cuda_sm10x_tcgen05_guardrail_trap_unallocated_columns_being_dealloced)
$__internal_2_$__cuda_sm10x_tcgen05_guardrail_trap_unallocated_columns_being_dealloced:
[----:B------:R-:W-:Y:S05]  /*8ac0*/  BPT.TRAP 0x1 ;  /* 0x000000040000795c */ /* 0x000fea0000300000 */
[----:B------:R-:W-:-:S04]  /*8ad0*/  HFMA2 R3, -RZ, RZ, 0, 0 ;  /* 0x00000000ff037431 */ /* 0x000fc800000001ff */
[----:B------:R-:W-:Y:S05]  /*8ae0*/  RET.REL.NODEC R2 `(_ZN7cutlass13device_kernelINS_4gemm6kernel13GemmUniversalIN4cute5tupleIJiiiiEEENS1_10collective13CollectiveMmaINS1_35MainloopSm100TmaUmmaWarpSpecializedILi16ELi2ELi4ENS5_IJNS4_1CILi1EEESB_SB_EEEEENS5_IJNSA_ILi128EEENSA_ILi64EEENSA_ILi32EEEEEENS_10bfloat16_tENS5_IJlSB_lEEESI_SJ_NS4_8TiledMMAINS4_8MMA_AtomIJNS4_20SM100_MMA_F16BF16_SSISI_SI_fLi128ELi64ELNS4_4UMMA5MajorE0ELSO_0ELNSN_7ScaleInE0ELSP_0EEEEEENS4_6LayoutISC_NS5_IJNSA_ILi0EEEST_ST_EEEEENS5_IJNS4_10UnderscoreESW_SW_EEEEENS4_13SM90_TMA_LOADENS4_14ComposedLayoutINS4_7SwizzleILi2ELi4ELi3EEENS4_18smem_ptr_flag_bitsILi16EEENSS_INS5_IJNSA_ILi8EEESG_EEENS5_IJSG_SB_EEEEEEEvNS4_8identityESZ_S19_vS1A_EENS_8epilogue10collective18CollectiveEpilogueINS1C_23Sm100TmaWarpSpecializedILi3ELi2ELi32ELb1ELb0EEEJSH_NS5_IJNSS_ISE_SB_EENSS_ISG_SB_EEEEESI_SJ_SI_SJ_NS1C_6fusion15FusionCallbacksIS1G_NS1K_17LinearCombinationISI_fSI_fLNS_15FloatRoundStyleE2EEESH_S1J_JEEENS4_5SM1004TMEM4LOAD26SM100_TMEM_LOAD_32dp32b32xESZ_S19_NS4_39AutoVectorizingCopyWithAssumedAlignmentILi128EEENS4_14SM90_TMA_STOREES19_S1V_S1V_EEEvvEEEEvNT_6ParamsE) ;  /* 0xffffff7402447950 */ /* 0x000fea0003c3ffff */
.L_x_190:
[----:B------:R-:W-:-:S00]  /*8af0*/  BRA `(.L_x_190) ;  /* 0xfffffffc00fc7947 */ /* 0x000fc0000383ffff */
[----:B------:R-:W-:-:S00]  /*8b00*/  NOP ;  /* 0x0000000000007918 */ /* 0x000fc00000000000 */
[----:B------:R-:W-:-:S00]  /*8b10*/  NOP ;  /* 0x0000000000007918 */ /* 0x000fc00000000000 */
[----:B------:R-:W-:-:S00]  /*8b20*/  NOP ;  /* 0x0000000000007918 */ /* 0x000fc00000000000 */
[----:B------:R-:W-:-:S00]  /*8b30*/  NOP ;  /* 0x0000000000007918 */ /* 0x000fc00000000000 */
[----:B------:R-:W-:-:S00]  /*8b40*/  NOP ;  /* 0x0000000000007918 */ /* 0x000fc00000000000 */
[----:B------:R-:W-:-:S00]  /*8b50*/  NOP ;  /* 0x0000000000007918 */ /* 0x000fc00000000000 */
[----:B------:R-:W-:-:S00]  /*8b60*/  NOP ;  /* 0x0000000000007918 */ /* 0x000fc00000000000 */
[----:B------:R-:W-:-:S00]  /*8b70*/  NOP ;  /* 0x0000000000007918 */ /* 0x000fc00000000000 */
.L_x_191:


//--------------------- .nv.global.init           --------------------------
	.section	.nv.global.init,"aw",@progbits
.nv.global.init:
	.type		$str$27,@object
	.size		$str$27,($str$28 - $str$27)
$str$27:
        /*0000*/ 	.byte	0x28, 0x61, 0x64, 0x64, 0x72, 0x65, 0x73, 0x73, 0x20, 0x26, 0x20, 0x6d, 0x61, 0x73, 0x6b, 0x29
        /*0010*/ 	.byte	0x20, 0x3d, 0x3d, 0x20, 0x30, 0x00
	.type		$str$28,@object
	.size		$str$28,($str$26 - $str$28)
$str$28:
        /*0016*/ 	.byte	0x2f, 0x74, 0x6d, 0x70, 0x2f, 0x63, 0x75, 0x74, 0x6c, 0x61, 0x73, 0x73, 0x5f, 0x73, 0x77, 0x65
        /*0026*/ 	.byte	0x65, 0x70, 0x5f, 0x73, 0x72, 0x63, 0x2f, 0x69, 0x6e, 0x63, 0x6c, 0x75, 0x64, 0x65, 0x2f, 0x63
        /*0036*/ 	.byte	0x75, 0x74, 0x65, 0x2f, 0x70, 0x6f, 0x69, 0x6e, 0x74, 0x65, 0x72, 0x5f, 0x66, 0x6c, 0x61, 0x67
        /*0046*/ 	.byte	0x67, 0x65, 0x64, 0x2e, 0x68, 0x70, 0x70, 0x00
	.type		$str$26,@object
	.size		$str$26,($str$25 - $str$26)
$str$26:
        /*004e*/ 	.byte	0x2f, 0x74, 0x6d, 0x70, 0x2f, 0x63, 0x75, 0x74, 0x6c, 0x61, 0x73, 0x73, 0x5f, 0x73, 0x77, 0x65
        /*005e*/ 	.byte	0x65, 0x70, 0x5f, 0x73, 0x72, 0x63, 0x2f, 0x69, 0x6e, 0x63, 0x6c, 0x75, 0x64, 0x65, 0x2f, 0x63
        /*006e*/ 	.byte	0x75, 0x74, 0x65, 0x2f, 0x61, 0x74, 0x6f, 0x6d, 0x2f, 0x63, 0x6f, 0x70, 0x79, 0x5f, 0x74, 0x72
        /*007e*/ 	.byte	0x61, 0x69, 0x74, 0x73, 0x5f, 0x73, 0x6d, 0x31, 0x30, 0x30, 0x2e, 0x68, 0x70, 0x70, 0x00
	.type		$str$25,@object
	.size		$str$25,(__unnamed_1 - $str$25)
$str$25:
        /*008d*/ 	.byte	0x28, 0x28, 0x75, 0x69, 0x6e, 0x74, 0x33, 0x32, 0x5f, 0x74, 0x28, 0x74, 0x68, 0x72, 0x65, 0x61
        /*009d*/ 	.byte	0x64, 0x49, 0x64, 0x78, 0x2e, 0x78, 0x29, 0x20, 0x2f, 0x20, 0x33, 0x32, 0x29, 0x20, 0x25, 0x20
        /*00ad*/ 	.byte	0x34, 0x29, 0x20, 0x3d, 0x3d, 0x20, 0x28, 0x28, 0x28, 0x74, 0x6d, 0x65, 0x6d, 0x5f, 0x61, 0x64
        /*00bd*/ 	.byte	0x64, 0x72, 0x20, 0x3e, 0x3e, 0x20, 0x31, 0x36, 0x29, 0x20, 0x2f, 0x20, 0x33, 0x32, 0x29, 0x20
        /*00cd*/ 	.byte	0x25, 0x20, 0x34, 0x29, 0x00
	.type		__unnamed_1,@object
	.size		__unnamed_1,(__unnamed_2 - __unnamed_1)
__unnamed_1:
        /*00d2*/ 	.byte	0x61, 0x75, 0x74, 0x6f, 0x20, 0x63, 0x75, 0x74, 0x65, 0x3a, 0x3a, 0x61, 0x73, 0x5f, 0x70, 0x6f
        /* <DEDUP_REMOVED lines=24> */
        /*0262*/ 	.byte	0x34, 0x30, 0x39, 0x36, 0x3e, 0x3e, 0x3e, 0x3e, 0x5d, 0x00
	.type		__unnamed_2,@object
	.size		__unnamed_2,(.L_2 - __unnamed_2)
__unnamed_2:
        /* <DEDUP_REMOVED lines=42> */
        /*050c*/ 	.byte	0x3e, 0x3e, 0x5d, 0x00
.L_2:


//--------------------- .nv.shared._ZN7cutlass13device_kernelINS_4gemm6kernel13GemmUniversalIN4cute5tupleIJiiiiEEENS1_10collective13CollectiveMmaINS1_35MainloopSm100TmaUmmaWarpSpecializedILi16ELi2ELi4ENS5_IJNS4_1CILi1EEESB_SB_EEEEENS5_IJNSA_ILi128EEENSA_ILi64EEENSA_ILi32EEEEEENS_10bfloat16_tENS5_IJlSB_lEEESI_SJ_NS4_8TiledMMAINS4_8MMA_AtomIJNS4_20SM100_MMA_F16BF16_SSISI_SI_fLi128ELi64ELNS4_4UMMA5MajorE0ELSO_0ELNSN_7ScaleInE0ELSP_0EEEEEENS4_6LayoutISC_NS5_IJNSA_ILi0EEEST_ST_EEEEENS5_IJNS4_10UnderscoreESW_SW_EEEEENS4_13SM90_TMA_LOADENS4_14ComposedLayoutINS4_7SwizzleILi2ELi4ELi3EEENS4_18smem_ptr_flag_bitsILi16EEENSS_INS5_IJNSA_ILi8EEESG_EEENS5_IJSG_SB_EEEEEEEvNS4_8identityESZ_S19_vS1A_EENS_8epilogue10collective18CollectiveEpilogueINS1C_23Sm100TmaWarpSpecializedILi3ELi2ELi32ELb1ELb0EEEJSH_NS5_IJNSS_ISE_SB_EENSS_ISG_SB_EEEEESI_SJ_SI_SJ_NS1C_6fusion15FusionCallbacksIS1G_NS1K_17LinearCombinationISI_fSI_fLNS_15FloatRoundStyleE2EEESH_S1J_JEEENS4_5SM1004TMEM4LOAD26SM100_TMEM_LOAD_32dp32b32xESZ_S19_NS4_39AutoVectorizingCopyWithAssumedAlignmentILi128EEENS4_14SM90_TMA_STOREES19_S1V_S1V_EEEvvEEEEvNT_6ParamsE --------------------------
	.section	.nv.shared._ZN7cutlass13device_kernelINS_4gemm6kernel13GemmUniversalIN4cute5tupleIJiiiiEEENS1_10collective13CollectiveMmaINS1_35MainloopSm100TmaUmmaWarpSpecializedILi16ELi2ELi4ENS5_IJNS4_1CILi1EEESB_SB_EEEEENS5_IJNSA_ILi128EEENSA_ILi64EEENSA_ILi32EEEEEENS_10bfloat16_tENS5_IJlSB_lEEESI_SJ_NS4_8TiledMMAINS4_8MMA_AtomIJNS4_20SM100_MMA_F16BF16_SSISI_SI_fLi128ELi64ELNS4_4UMMA5MajorE0ELSO_0ELNSN_7ScaleInE0ELSP_0EEEEEENS4_6LayoutISC_NS5_IJNSA_ILi0EEEST_ST_EEEEENS5_IJNS4_10UnderscoreESW_SW_EEEEENS4_13SM90_TMA_LOADENS4_14ComposedLayoutINS4_7SwizzleILi2ELi4ELi3EEENS4_18smem_ptr_flag_bitsILi16EEENSS_INS5_IJNSA_ILi8EEESG_EEENS5_IJSG_SB_EEEEEEEvNS4_8identityESZ_S19_vS1A_EENS_8epilogue10collective18CollectiveEpilogueINS1C_23Sm100TmaWarpSpecializedILi3ELi2ELi32ELb1ELb0EEEJSH_NS5_IJNSS_ISE_SB_EENSS_ISG_SB_EEEEESI_SJ_SI_SJ_NS1C_6fusion15FusionCallbacksIS1G_NS1K_17LinearCombinationISI_fSI_fLNS_15FloatRoundStyleE2EEESH_S1J_JEEENS4_5SM1004TMEM4LOAD26SM100_TMEM_LOAD_32dp32b32xESZ_S19_NS4_39AutoVectorizingCopyWithAssumedAlignmentILi128EEENS4_14SM90_TMA_STOREES19_S1V_S1V_EEEvvEEEEvNT_6ParamsE,"aw",@nobits
	.sectionflags	@""
	.align	16
	.zero		1024


//--------------------- .nv.shared.reserved.0     --------------------------
	.section	.nv.shared.reserved.0,"aw",@nobits
	.weak		__nv_reservedSMEM_offset_0_alias
	.size		__nv_reservedSMEM_offset_0_alias, 0, 64
	.other		__nv_reservedSMEM_offset_0_alias,@"STO_CUDA_RESERVED_SHARED STV_DEFAULT"
__nv_reservedSMEM_offset_0_alias:
	.zero		0
.nv.shared.reserved.0:
	.zero		64
	.weak		__nv_reservedSMEM_tcgen05_partition
	.type		__nv_reservedSMEM_tcgen05_partition,@object
	.size		__nv_reservedSMEM_tcgen05_partition,(.L_0 - __nv_reservedSMEM_tcgen05_partition)
__nv_reservedSMEM_tcgen05_partition:
	.zero		32
.L_0:


//--------------------- .nv.global                --------------------------
	.section	.nv.global,"aw",@nobits
.nv.global:
	.type		_ZN39_INTERNAL_5ebfe70a_4_k_cu_e697a769_72524cute1_E,@object
	.size		_ZN39_INTERNAL_5ebfe70a_4_k_cu_e697a769_72524cute1_E,(_ZN39_INTERNAL_5ebfe70a_4_k_cu_e697a769_72524cuda3std3__45__cpo6cbeginE - _ZN39_INTERNAL_5ebfe70a_4_k_cu_e697a769_72524cute1_E)
_ZN39_INTERNAL_5ebfe70a_4_k_cu_e697a769_72524cute1_E:
	.zero		1
	.type		_ZN39_INTERNAL_5ebfe70a_4_k_cu_e697a769_72524cuda3std3__45__cpo6cbeginE,@object
	.size		_ZN39_INTERNAL_5ebfe70a_4_k_cu_e697a769_72524cuda3std3__45__cpo6cbeginE,(_ZN39_INTERNAL_5ebfe70a_4_k_cu_e697a769_72524cuda3std3__48in_placeE - _ZN39_INTERNAL_5ebfe70a_4_k_cu_e697a769_72524cuda3std3__45__cpo6cbeginE)
_ZN39_INTERNAL_5ebfe70a_4_k_cu_e697a769_72524cuda3std3__45__cpo6cbeginE:
	.zero		1
	.type		_ZN39_INTERNAL_5ebfe70a_4_k_cu_e697a769_72524cuda3std3__48in_placeE,@object
	.size		_ZN39_INTERNAL_5ebfe70a_4_k_cu_e697a769_72524cuda3std3__48in_placeE,(_ZN39_INTERNAL_5ebfe70a_4_k_cu_e697a769_72524cuda3std6ranges3__45__cpo9iter_moveE - _ZN39_INTERNAL_5ebfe70a_4_k_cu_e697a769_72524cuda3std3__48in_placeE)
_ZN39_INTERNAL_5ebfe70a_4_k_cu_e697a769_72524cuda3std3__48in_placeE:
	.zero		1
	.type		_ZN39_INTERNAL_5ebfe70a_4_k_cu_e697a769_72524cuda3std6ranges3__45__cpo9iter_moveE,@object
	.size		_ZN39_INTERNAL_5ebfe70a_4_k_cu_e697a769_72524cuda3std6ranges3__45__cpo9iter_moveE,(_ZN39_INTERNAL_5ebfe70a_4_k_cu_e697a769_72524cuda3std3__45__cpo5beginE - _ZN39_INTERNAL_5ebfe70a_4_k_cu_e697a769_72524cuda3std6ranges3__45__cpo9iter_moveE)
_ZN39_INTERNAL_5ebfe70a_4_k_cu_e697a769_72524cuda3std6ranges3__45__cpo9iter_moveE:
	.zero		1
	.type		_ZN39_INTERNAL_5ebfe70a_4_k_cu_e697a769_72524cuda3std3__45__cpo5beginE,@object
	.size		_ZN39_INTERNAL_5ebfe70a_4_k_cu_e697a769_72524cuda3std3__45__cpo5beginE,(_ZN39_INTERNAL_5ebfe70a_4_k_cu_e697a769_72524cuda3std3__441_GLOBAL__N__5ebfe70a_4_k_cu_e697a769_72526ignoreE - _ZN39_INTERNAL_5ebfe70a_4_k_cu_e697a769_72524cuda3std3__45__cpo5beginE)
_ZN39_INTERNAL_5ebfe70a_4_k_cu_e697a769_72524cuda3std3__45__cpo5beginE:
	.zero		1
	.type		_ZN39_INTERNAL_5ebfe70a_4_k_cu_e697a769_72524cuda3std3__441_GLOBAL__N__5ebfe70a_4_k_cu_e697a769_72526ignoreE,@object
	.size		_ZN39_INTERNAL_5ebfe70a_4_k_cu_e697a769_72524cuda3std3__441_GLOBAL__N__5ebfe70a_4_k_cu_e697a769_72526ignoreE,(_ZN39_INTERNAL_5ebfe70a_4_k_cu_e697a769_72524cute7productE - _ZN39_INTERNAL_5ebfe70a_4_k_cu_e697a769_72524cuda3std3__441_GLOBAL__N__5ebfe70a_4_k_cu_e697a769_72526ignoreE)
_ZN39_INTERNAL_5ebfe70a_4_k_cu_e697a769_72524cuda3std3__441_GLOBAL__N__5ebfe70a_4_k_cu_e697a769_72526ignoreE:
	.zero		1
	.type		_ZN39_INTERNAL_5ebfe70a_4_k_cu_e697a769_72524cute7productE,@object
	.size		_ZN39_INTERNAL_5ebfe70a_4_k_cu_e697a769_72524cute7productE,(_ZN39_INTERNAL_5ebfe70a_4_k_cu_e697a769_72524cuda3std3__45__cpo3endE - _ZN39_INTERNAL_5ebfe70a_4_k_cu_e697a769_72524cute7productE)
_ZN39_INTERNAL_5ebfe70a_4_k_cu_e697a769_72524cute7productE:
	.zero		1
	.type		_ZN39_INTERNAL_5ebfe70a_4_k_cu_e697a769_72524cuda3std3__45__cpo3endE,@object
	.size		_ZN39_INTERNAL_5ebfe70a_4_k_cu_e697a769_72524cuda3std3__45__cpo3endE,(_ZN39_INTERNAL_5ebfe70a_4_k_cu_e697a769_72524cuda3std3__419piecewise_constructE - _ZN39_INTERNAL_5ebfe70a_4_k_cu_e697a769_72524cuda3std3__45__cpo3endE)
_ZN39_INTERNAL_5ebfe70a_4_k_cu_e697a769_72524cuda3std3__45__cpo3endE:
	.zero		1
	.type		_ZN39_INTERNAL_5ebfe70a_4_k_cu_e697a769_72524cuda3std3__419piecewise_constructE,@object
	.size		_ZN39_INTERNAL_5ebfe70a_4_k_cu_e697a769_72524cuda3std3__419piecewise_constructE,(_ZN39_INTERNAL_5ebfe70a_4_k_cu_e697a769_72524cuda3std3__45__cpo4cendE - _ZN39_INTERNAL_5ebfe70a_4_k_cu_e697a769_72524cuda3std3__419piecewise_constructE)
_ZN39_INTERNAL_5ebfe70a_4_k_cu_e697a769_72524cuda3std3__419piecewise_constructE:
	.zero		1
	.type		_ZN39_INTERNAL_5ebfe70a_4_k_cu_e697a769_72524cuda3std3__45__cpo4cendE,@object
	.size		_ZN39_INTERNAL_5ebfe70a_4_k_cu_e697a769_72524cuda3std3__45__cpo4cendE,(_ZN39_INTERNAL_5ebfe70a_4_k_cu_e697a769_72524cuda3std6ranges3__45__cpo4swapE - _ZN39_INTERNAL_5ebfe70a_4_k_cu_e697a769_72524cuda3std3__45__cpo4cendE)
_ZN39_INTERNAL_5ebfe70a_4_k_cu_e697a769_72524cuda3std3__45__cpo4cendE:
	.zero		1
	.type		_ZN39_INTERNAL_5ebfe70a_4_k_cu_e697a769_72524cuda3std6ranges3__45__cpo4swapE,@object
	.size		_ZN39_INTERNAL_5ebfe70a_4_k_cu_e697a769_72524cuda3std6ranges3__45__cpo4swapE,(.L_10 - _ZN39_INTERNAL_5ebfe70a_4_k_cu_e697a769_72524cuda3std6ranges3__45__cpo4swapE)
_ZN39_INTERNAL_5ebfe70a_4_k_cu_e697a769_72524cuda3std6ranges3__45__cpo4swapE:
	.zero		1
.L_10:


//--------------------- .nv.constant0._ZN7cutlass13device_kernelINS_4gemm6kernel13GemmUniversalIN4cute5tupleIJiiiiEEENS1_10collective13CollectiveMmaINS1_35MainloopSm100TmaUmmaWarpSpecializedILi16ELi2ELi4ENS5_IJNS4_1CILi1EEESB_SB_EEEEENS5_IJNSA_ILi128EEENSA_ILi64EEENSA_ILi32EEEEEENS_10bfloat16_tENS5_IJlSB_lEEESI_SJ_NS4_8TiledMMAINS4_8MMA_AtomIJNS4_20SM100_MMA_F16BF16_SSISI_SI_fLi128ELi64ELNS4_4UMMA5MajorE0ELSO_0ELNSN_7ScaleInE0ELSP_0EEEEEENS4_6LayoutISC_NS5_IJNSA_ILi0EEEST_ST_EEEEENS5_IJNS4_10UnderscoreESW_SW_EEEEENS4_13SM90_TMA_LOADENS4_14ComposedLayoutINS4_7SwizzleILi2ELi4ELi3EEENS4_18smem_ptr_flag_bitsILi16EEENSS_INS5_IJNSA_ILi8EEESG_EEENS5_IJSG_SB_EEEEEEEvNS4_8identityESZ_S19_vS1A_EENS_8epilogue10collective18CollectiveEpilogueINS1C_23Sm100TmaWarpSpecializedILi3ELi2ELi32ELb1ELb0EEEJSH_NS5_IJNSS_ISE_SB_EENSS_ISG_SB_EEEEESI_SJ_SI_SJ_NS1C_6fusion15FusionCallbacksIS1G_NS1K_17LinearCombinationISI_fSI_fLNS_15FloatRoundStyleE2EEESH_S1J_JEEENS4_5SM1004TMEM4LOAD26SM100_TMEM_LOAD_32dp32b32xESZ_S19_NS4_39AutoVectorizingCopyWithAssumedAlignmentILi128EEENS4_14SM90_TMA_STOREES19_S1V_S1V_EEEvvEEEEvNT_6ParamsE --------------------------
	.section	.nv.constant0._ZN7cutlass13device_kernelINS_4gemm6kernel13GemmUniversalIN4cute5tupleIJiiiiEEENS1_10collective13CollectiveMmaINS1_35MainloopSm100TmaUmmaWarpSpecializedILi16ELi2ELi4ENS5_IJNS4_1CILi1EEESB_SB_EEEEENS5_IJNSA_ILi128EEENSA_ILi64EEENSA_ILi32EEEEEENS_10bfloat16_tENS5_IJlSB_lEEESI_SJ_NS4_8TiledMMAINS4_8MMA_AtomIJNS4_20SM100_MMA_F16BF16_SSISI_SI_fLi128ELi64ELNS4_4UMMA5MajorE0ELSO_0ELNSN_7ScaleInE0ELSP_0EEEEEENS4_6LayoutISC_NS5_IJNSA_ILi0EEEST_ST_EEEEENS5_IJNS4_10UnderscoreESW_SW_EEEEENS4_13SM90_TMA_LOADENS4_14ComposedLayoutINS4_7SwizzleILi2ELi4ELi3EEENS4_18smem_ptr_flag_bitsILi16EEENSS_INS5_IJNSA_ILi8EEESG_EEENS5_IJSG_SB_EEEEEEEvNS4_8identityESZ_S19_vS1A_EENS_8epilogue10collective18CollectiveEpilogueINS1C_23Sm100TmaWarpSpecializedILi3ELi2ELi32ELb1ELb0EEEJSH_NS5_IJNSS_ISE_SB_EENSS_ISG_SB_EEEEESI_SJ_SI_SJ_NS1C_6fusion15FusionCallbacksIS1G_NS1K_17LinearCombinationISI_fSI_fLNS_15FloatRoundStyleE2EEESH_S1J_JEEENS4_5SM1004TMEM4LOAD26SM100_TMEM_LOAD_32dp32b32xESZ_S19_NS4_39AutoVectorizingCopyWithAssumedAlignmentILi128EEENS4_14SM90_TMA_STOREES19_S1V_S1V_EEEvvEEEEvNT_6ParamsE,"a",@progbits
	.sectionflags	@""
	.align	4
.nv.constant0._ZN7cutlass13device_kernelINS_4gemm6kernel13GemmUniversalIN4cute5tupleIJiiiiEEENS1_10collective13CollectiveMmaINS1_35MainloopSm100TmaUmmaWarpSpecializedILi16ELi2ELi4ENS5_IJNS4_1CILi1EEESB_SB_EEEEENS5_IJNSA_ILi128EEENSA_ILi64EEENSA_ILi32EEEEEENS_10bfloat16_tENS5_IJlSB_lEEESI_SJ_NS4_8TiledMMAINS4_8MMA_AtomIJNS4_20SM100_MMA_F16BF16_SSISI_SI_fLi128ELi64ELNS4_4UMMA5MajorE0ELSO_0ELNSN_7ScaleInE0ELSP_0EEEEEENS4_6LayoutISC_NS5_IJNSA_ILi0EEEST_ST_EEEEENS5_IJNS4_10UnderscoreESW_SW_EEEEENS4_13SM90_TMA_LOADENS4_14ComposedLayoutINS4_7SwizzleILi2ELi4ELi3EEENS4_18smem_ptr_flag_bitsILi16EEENSS_INS5_IJNSA_ILi8EEESG_EEENS5_IJSG_SB_EEEEEEEvNS4_8identityESZ_S19_vS1A_EENS_8epilogue10collective18CollectiveEpilogueINS1C_23Sm100TmaWarpSpecializedILi3ELi2ELi32ELb1ELb0EEEJSH_NS5_IJNSS_ISE_SB_EENSS_ISG_SB_EEEEESI_SJ_SI_SJ_NS1C_6fusion15FusionCallbacksIS1G_NS1K_17LinearCombinationISI_fSI_fLNS_15FloatRoundStyleE2EEESH_S1J_JEEENS4_5SM1004TMEM4LOAD26SM100_TMEM_LOAD_32dp32b32xESZ_S19_NS4_39AutoVectorizingCopyWithAssumedAlignmentILi128EEENS4_14SM90_TMA_STOREES19_S1V_S1V_EEEvvEEEEvNT_6ParamsE:
	.zero		2944


//--------------------- SYMBOLS --------------------------

	.type		.nv.reservedSmem.offset0,@object
	.size		.nv.reservedSmem.offset0,0x4
	.type		.nv.reservedSmem.cap,@object
	.size		.nv.reservedSmem.cap,0x4
	.type		__assertfail,@function
